//
// Generated by NVIDIA NVVM Compiler
//
// Compiler Build ID: CL-36424714
// Cuda compilation tools, release 13.0, V13.0.88
// Based on NVVM 20.0.0
//

.version 9.0
.target sm_100
.address_size 64

	// .globl	reduce_sum_float_kernel
// _ZZ16block_reduce_maxfE6shared has been demoted
// _ZZ16block_reduce_minfE6shared has been demoted
// _ZZ24reduce_prod_float_kernelE6shared has been demoted
// _ZZ17reduce_all_kernelE6shared has been demoted
// _ZZ17reduce_any_kernelE6shared has been demoted
// _ZZ33reduce_count_nonzero_float_kernelE6shared has been demoted
// _ZZ23reduce_sum_int32_kernelE6shared has been demoted
// _ZZ23reduce_max_int32_kernelE6shared has been demoted
.shared .align 4 .b8 _ZZ16block_reduce_sumIfET_S0_E6shared[32];
.extern .shared .align 16 .b8 smem[];

.visible .entry reduce_sum_float_kernel(
	.param .u64 .ptr .align 1 reduce_sum_float_kernel_param_0,
	.param .u64 .ptr .align 1 reduce_sum_float_kernel_param_1,
	.param .u64 reduce_sum_float_kernel_param_2
)
{
	.reg .pred 	%p<17>;
	.reg .b32 	%r<33>;
	.reg .b32 	%f<34>;
	.reg .b64 	%rd<15>;

	ld.param.u64 	%rd6, [reduce_sum_float_kernel_param_0];
	ld.param.u64 	%rd7, [reduce_sum_float_kernel_param_1];
	ld.param.u64 	%rd8, [reduce_sum_float_kernel_param_2];
	mov.u32 	%r4, %ctaid.x;
	mov.u32 	%r1, %ntid.x;
	mul.wide.u32 	%rd9, %r4, %r1;
	mov.u32 	%r2, %tid.x;
	cvt.u64.u32 	%rd10, %r2;
	add.s64 	%rd14, %rd9, %rd10;
	setp.ge.u64 	%p1, %rd14, %rd8;
	mov.f32 	%f32, 0f00000000;
	@%p1 bra 	$L__BB0_3;
	mov.u32 	%r5, %nctaid.x;
	mul.wide.u32 	%rd2, %r5, %r1;
	cvta.to.global.u64 	%rd3, %rd7;
	mov.f32 	%f32, 0f00000000;
$L__BB0_2:
	shl.b64 	%rd11, %rd14, 2;
	add.s64 	%rd12, %rd3, %rd11;
	ld.global.nc.f32 	%f10, [%rd12];
	add.f32 	%f32, %f32, %f10;
	add.s64 	%rd14, %rd14, %rd2;
	setp.lt.u64 	%p2, %rd14, %rd8;
	@%p2 bra 	$L__BB0_2;
$L__BB0_3:
	and.b32  	%r3, %r2, 31;
	mov.b32 	%r6, %f32;
	shfl.sync.down.b32	%r7|%p3, %r6, 16, 31, -1;
	mov.b32 	%f11, %r7;
	add.f32 	%f12, %f32, %f11;
	mov.b32 	%r8, %f12;
	shfl.sync.down.b32	%r9|%p4, %r8, 8, 31, -1;
	mov.b32 	%f13, %r9;
	add.f32 	%f14, %f12, %f13;
	mov.b32 	%r10, %f14;
	shfl.sync.down.b32	%r11|%p5, %r10, 4, 31, -1;
	mov.b32 	%f15, %r11;
	add.f32 	%f16, %f14, %f15;
	mov.b32 	%r12, %f16;
	shfl.sync.down.b32	%r13|%p6, %r12, 2, 31, -1;
	mov.b32 	%f17, %r13;
	add.f32 	%f18, %f16, %f17;
	mov.b32 	%r14, %f18;
	shfl.sync.down.b32	%r15|%p7, %r14, 1, 31, -1;
	mov.b32 	%f19, %r15;
	add.f32 	%f4, %f18, %f19;
	setp.ne.s32 	%p8, %r3, 0;
	@%p8 bra 	$L__BB0_5;
	shr.u32 	%r16, %r2, 3;
	mov.u32 	%r17, _ZZ16block_reduce_sumIfET_S0_E6shared;
	add.s32 	%r18, %r17, %r16;
	st.shared.f32 	[%r18], %f4;
$L__BB0_5:
	bar.sync 	0;
	shr.u32 	%r19, %r1, 5;
	setp.ge.u32 	%p9, %r2, %r19;
	mov.f32 	%f33, 0f00000000;
	@%p9 bra 	$L__BB0_7;
	shl.b32 	%r20, %r3, 2;
	mov.u32 	%r21, _ZZ16block_reduce_sumIfET_S0_E6shared;
	add.s32 	%r22, %r21, %r20;
	ld.shared.f32 	%f33, [%r22];
$L__BB0_7:
	setp.gt.u32 	%p10, %r2, 31;
	@%p10 bra 	$L__BB0_10;
	mov.b32 	%r23, %f33;
	shfl.sync.down.b32	%r24|%p11, %r23, 16, 31, -1;
	mov.b32 	%f21, %r24;
	add.f32 	%f22, %f33, %f21;
	mov.b32 	%r25, %f22;
	shfl.sync.down.b32	%r26|%p12, %r25, 8, 31, -1;
	mov.b32 	%f23, %r26;
	add.f32 	%f24, %f22, %f23;
	mov.b32 	%r27, %f24;
	shfl.sync.down.b32	%r28|%p13, %r27, 4, 31, -1;
	mov.b32 	%f25, %r28;
	add.f32 	%f26, %f24, %f25;
	mov.b32 	%r29, %f26;
	shfl.sync.down.b32	%r30|%p14, %r29, 2, 31, -1;
	mov.b32 	%f27, %r30;
	add.f32 	%f28, %f26, %f27;
	mov.b32 	%r31, %f28;
	shfl.sync.down.b32	%r32|%p15, %r31, 1, 31, -1;
	mov.b32 	%f29, %r32;
	add.f32 	%f7, %f28, %f29;
	setp.ne.s32 	%p16, %r2, 0;
	@%p16 bra 	$L__BB0_10;
	cvta.to.global.u64 	%rd13, %rd6;
	atom.global.add.f32 	%f30, [%rd13], %f7;
$L__BB0_10:
	ret;

}
	// .globl	reduce_prod_float_kernel
.visible .entry reduce_prod_float_kernel(
	.param .u64 .ptr .align 1 reduce_prod_float_kernel_param_0,
	.param .u64 .ptr .align 1 reduce_prod_float_kernel_param_1,
	.param .u64 reduce_prod_float_kernel_param_2
)
{
	.reg .pred 	%p<18>;
	.reg .b32 	%r<36>;
	.reg .b32 	%f<38>;
	.reg .b64 	%rd<15>;
	// demoted variable
	.shared .align 4 .b8 _ZZ24reduce_prod_float_kernelE6shared[32];
	ld.param.u64 	%rd9, [reduce_prod_float_kernel_param_0];
	ld.param.u64 	%rd7, [reduce_prod_float_kernel_param_1];
	ld.param.u64 	%rd8, [reduce_prod_float_kernel_param_2];
	cvta.to.global.u64 	%rd1, %rd9;
	mov.u32 	%r4, %ctaid.x;
	mov.u32 	%r1, %ntid.x;
	mul.wide.u32 	%rd10, %r4, %r1;
	mov.u32 	%r2, %tid.x;
	cvt.u64.u32 	%rd11, %r2;
	add.s64 	%rd14, %rd10, %rd11;
	setp.ge.u64 	%p1, %rd14, %rd8;
	mov.f32 	%f35, 0f3F800000;
	@%p1 bra 	$L__BB1_3;
	mov.u32 	%r5, %nctaid.x;
	mul.wide.u32 	%rd3, %r5, %r1;
	cvta.to.global.u64 	%rd4, %rd7;
	mov.f32 	%f35, 0f3F800000;
$L__BB1_2:
	shl.b64 	%rd12, %rd14, 2;
	add.s64 	%rd13, %rd4, %rd12;
	ld.global.nc.f32 	%f13, [%rd13];
	mul.f32 	%f35, %f35, %f13;
	add.s64 	%rd14, %rd14, %rd3;
	setp.lt.u64 	%p2, %rd14, %rd8;
	@%p2 bra 	$L__BB1_2;
$L__BB1_3:
	mov.b32 	%r6, %f35;
	shfl.sync.down.b32	%r7|%p3, %r6, 16, 31, -1;
	mov.b32 	%f14, %r7;
	mul.f32 	%f15, %f35, %f14;
	mov.b32 	%r8, %f15;
	shfl.sync.down.b32	%r9|%p4, %r8, 8, 31, -1;
	mov.b32 	%f16, %r9;
	mul.f32 	%f17, %f15, %f16;
	mov.b32 	%r10, %f17;
	shfl.sync.down.b32	%r11|%p5, %r10, 4, 31, -1;
	mov.b32 	%f18, %r11;
	mul.f32 	%f19, %f17, %f18;
	mov.b32 	%r12, %f19;
	shfl.sync.down.b32	%r13|%p6, %r12, 2, 31, -1;
	mov.b32 	%f20, %r13;
	mul.f32 	%f21, %f19, %f20;
	mov.b32 	%r14, %f21;
	shfl.sync.down.b32	%r15|%p7, %r14, 1, 31, -1;
	mov.b32 	%f22, %r15;
	mul.f32 	%f4, %f21, %f22;
	and.b32  	%r3, %r2, 31;
	setp.ne.s32 	%p8, %r3, 0;
	@%p8 bra 	$L__BB1_5;
	shr.u32 	%r16, %r2, 3;
	mov.u32 	%r17, _ZZ24reduce_prod_float_kernelE6shared;
	add.s32 	%r18, %r17, %r16;
	st.shared.f32 	[%r18], %f4;
$L__BB1_5:
	bar.sync 	0;
	setp.gt.u32 	%p9, %r2, 31;
	@%p9 bra 	$L__BB1_11;
	shr.u32 	%r19, %r1, 5;
	setp.ge.u32 	%p10, %r3, %r19;
	mov.f32 	%f36, 0f3F800000;
	@%p10 bra 	$L__BB1_8;
	shl.b32 	%r20, %r3, 2;
	mov.u32 	%r21, _ZZ24reduce_prod_float_kernelE6shared;
	add.s32 	%r22, %r21, %r20;
	ld.shared.f32 	%f36, [%r22];
$L__BB1_8:
	setp.ne.s32 	%p11, %r3, 0;
	mov.b32 	%r23, %f36;
	shfl.sync.down.b32	%r24|%p12, %r23, 16, 31, -1;
	mov.b32 	%f24, %r24;
	mul.f32 	%f25, %f36, %f24;
	mov.b32 	%r25, %f25;
	shfl.sync.down.b32	%r26|%p13, %r25, 8, 31, -1;
	mov.b32 	%f26, %r26;
	mul.f32 	%f27, %f25, %f26;
	mov.b32 	%r27, %f27;
	shfl.sync.down.b32	%r28|%p14, %r27, 4, 31, -1;
	mov.b32 	%f28, %r28;
	mul.f32 	%f29, %f27, %f28;
	mov.b32 	%r29, %f29;
	shfl.sync.down.b32	%r30|%p15, %r29, 2, 31, -1;
	mov.b32 	%f30, %r30;
	mul.f32 	%f31, %f29, %f30;
	mov.b32 	%r31, %f31;
	shfl.sync.down.b32	%r32|%p16, %r31, 1, 31, -1;
	mov.b32 	%f32, %r32;
	mul.f32 	%f7, %f31, %f32;
	@%p11 bra 	$L__BB1_11;
	ld.global.f32 	%f37, [%rd1];
$L__BB1_10:
	mul.f32 	%f33, %f7, %f37;
	mov.b32 	%r33, %f37;
	mov.b32 	%r34, %f33;
	atom.relaxed.global.cas.b32 	%r35, [%rd1], %r33, %r34;
	mov.b32 	%f10, %r35;
	setp.neu.f32 	%p17, %f37, %f10;
	mov.f32 	%f37, %f10;
	@%p17 bra 	$L__BB1_10;
$L__BB1_11:
	ret;

}
	// .globl	reduce_max_float_kernel
.visible .entry reduce_max_float_kernel(
	.param .u64 .ptr .align 1 reduce_max_float_kernel_param_0,
	.param .u64 .ptr .align 1 reduce_max_float_kernel_param_1,
	.param .u64 reduce_max_float_kernel_param_2
)
{
	.reg .pred 	%p<18>;
	.reg .b32 	%r<38>;
	.reg .b32 	%f<35>;
	.reg .b64 	%rd<15>;
	// demoted variable
	.shared .align 4 .b8 _ZZ16block_reduce_maxfE6shared[32];
	ld.param.u64 	%rd9, [reduce_max_float_kernel_param_0];
	ld.param.u64 	%rd7, [reduce_max_float_kernel_param_1];
	ld.param.u64 	%rd8, [reduce_max_float_kernel_param_2];
	cvta.to.global.u64 	%rd1, %rd9;
	mov.u32 	%r7, %ctaid.x;
	mov.u32 	%r1, %ntid.x;
	mul.wide.u32 	%rd10, %r7, %r1;
	mov.u32 	%r2, %tid.x;
	cvt.u64.u32 	%rd11, %r2;
	add.s64 	%rd14, %rd10, %rd11;
	setp.ge.u64 	%p1, %rd14, %rd8;
	mov.f32 	%f33, 0fFF7FFFFF;
	@%p1 bra 	$L__BB2_3;
	mov.u32 	%r8, %nctaid.x;
	mul.wide.u32 	%rd3, %r8, %r1;
	cvta.to.global.u64 	%rd4, %rd7;
	mov.f32 	%f33, 0fFF7FFFFF;
$L__BB2_2:
	shl.b64 	%rd12, %rd14, 2;
	add.s64 	%rd13, %rd4, %rd12;
	ld.global.nc.f32 	%f10, [%rd13];
	max.f32 	%f33, %f33, %f10;
	add.s64 	%rd14, %rd14, %rd3;
	setp.lt.u64 	%p2, %rd14, %rd8;
	@%p2 bra 	$L__BB2_2;
$L__BB2_3:
	and.b32  	%r3, %r2, 31;
	mov.b32 	%r9, %f33;
	shfl.sync.down.b32	%r10|%p3, %r9, 16, 31, -1;
	mov.b32 	%f11, %r10;
	max.f32 	%f12, %f33, %f11;
	mov.b32 	%r11, %f12;
	shfl.sync.down.b32	%r12|%p4, %r11, 8, 31, -1;
	mov.b32 	%f13, %r12;
	max.f32 	%f14, %f12, %f13;
	mov.b32 	%r13, %f14;
	shfl.sync.down.b32	%r14|%p5, %r13, 4, 31, -1;
	mov.b32 	%f15, %r14;
	max.f32 	%f16, %f14, %f15;
	mov.b32 	%r15, %f16;
	shfl.sync.down.b32	%r16|%p6, %r15, 2, 31, -1;
	mov.b32 	%f17, %r16;
	max.f32 	%f18, %f16, %f17;
	mov.b32 	%r17, %f18;
	shfl.sync.down.b32	%r18|%p7, %r17, 1, 31, -1;
	mov.b32 	%f19, %r18;
	max.f32 	%f4, %f18, %f19;
	setp.ne.s32 	%p8, %r3, 0;
	@%p8 bra 	$L__BB2_5;
	shr.u32 	%r19, %r2, 3;
	mov.u32 	%r20, _ZZ16block_reduce_maxfE6shared;
	add.s32 	%r21, %r20, %r19;
	st.shared.f32 	[%r21], %f4;
$L__BB2_5:
	bar.sync 	0;
	shr.u32 	%r22, %r1, 5;
	setp.ge.u32 	%p9, %r2, %r22;
	mov.f32 	%f34, 0fFF7FFFFF;
	@%p9 bra 	$L__BB2_7;
	shl.b32 	%r23, %r3, 2;
	mov.u32 	%r24, _ZZ16block_reduce_maxfE6shared;
	add.s32 	%r25, %r24, %r23;
	ld.shared.f32 	%f34, [%r25];
$L__BB2_7:
	setp.gt.u32 	%p10, %r2, 31;
	@%p10 bra 	$L__BB2_11;
	mov.b32 	%r26, %f34;
	shfl.sync.down.b32	%r27|%p11, %r26, 16, 31, -1;
	mov.b32 	%f21, %r27;
	max.f32 	%f22, %f34, %f21;
	mov.b32 	%r28, %f22;
	shfl.sync.down.b32	%r29|%p12, %r28, 8, 31, -1;
	mov.b32 	%f23, %r29;
	max.f32 	%f24, %f22, %f23;
	mov.b32 	%r30, %f24;
	shfl.sync.down.b32	%r31|%p13, %r30, 4, 31, -1;
	mov.b32 	%f25, %r31;
	max.f32 	%f26, %f24, %f25;
	mov.b32 	%r32, %f26;
	shfl.sync.down.b32	%r33|%p14, %r32, 2, 31, -1;
	mov.b32 	%f27, %r33;
	max.f32 	%f28, %f26, %f27;
	mov.b32 	%r34, %f28;
	shfl.sync.down.b32	%r35|%p15, %r34, 1, 31, -1;
	mov.b32 	%f29, %r35;
	max.f32 	%f7, %f28, %f29;
	setp.ne.s32 	%p16, %r2, 0;
	@%p16 bra 	$L__BB2_11;
	ld.global.u32 	%r37, [%rd1];
$L__BB2_10:
	mov.b32 	%f30, %r37;
	max.f32 	%f31, %f30, %f7;
	mov.b32 	%r36, %f31;
	atom.relaxed.global.cas.b32 	%r6, [%rd1], %r37, %r36;
	setp.ne.s32 	%p17, %r37, %r6;
	mov.u32 	%r37, %r6;
	@%p17 bra 	$L__BB2_10;
$L__BB2_11:
	ret;

}
	// .globl	reduce_min_float_kernel
.visible .entry reduce_min_float_kernel(
	.param .u64 .ptr .align 1 reduce_min_float_kernel_param_0,
	.param .u64 .ptr .align 1 reduce_min_float_kernel_param_1,
	.param .u64 reduce_min_float_kernel_param_2
)
{
	.reg .pred 	%p<18>;
	.reg .b32 	%r<38>;
	.reg .b32 	%f<35>;
	.reg .b64 	%rd<15>;
	// demoted variable
	.shared .align 4 .b8 _ZZ16block_reduce_minfE6shared[32];
	ld.param.u64 	%rd9, [reduce_min_float_kernel_param_0];
	ld.param.u64 	%rd7, [reduce_min_float_kernel_param_1];
	ld.param.u64 	%rd8, [reduce_min_float_kernel_param_2];
	cvta.to.global.u64 	%rd1, %rd9;
	mov.u32 	%r7, %ctaid.x;
	mov.u32 	%r1, %ntid.x;
	mul.wide.u32 	%rd10, %r7, %r1;
	mov.u32 	%r2, %tid.x;
	cvt.u64.u32 	%rd11, %r2;
	add.s64 	%rd14, %rd10, %rd11;
	setp.ge.u64 	%p1, %rd14, %rd8;
	mov.f32 	%f33, 0f7F7FFFFF;
	@%p1 bra 	$L__BB3_3;
	mov.u32 	%r8, %nctaid.x;
	mul.wide.u32 	%rd3, %r8, %r1;
	cvta.to.global.u64 	%rd4, %rd7;
	mov.f32 	%f33, 0f7F7FFFFF;
$L__BB3_2:
	shl.b64 	%rd12, %rd14, 2;
	add.s64 	%rd13, %rd4, %rd12;
	ld.global.nc.f32 	%f10, [%rd13];
	min.f32 	%f33, %f33, %f10;
	add.s64 	%rd14, %rd14, %rd3;
	setp.lt.u64 	%p2, %rd14, %rd8;
	@%p2 bra 	$L__BB3_2;
$L__BB3_3:
	and.b32  	%r3, %r2, 31;
	mov.b32 	%r9, %f33;
	shfl.sync.down.b32	%r10|%p3, %r9, 16, 31, -1;
	mov.b32 	%f11, %r10;
	min.f32 	%f12, %f33, %f11;
	mov.b32 	%r11, %f12;
	shfl.sync.down.b32	%r12|%p4, %r11, 8, 31, -1;
	mov.b32 	%f13, %r12;
	min.f32 	%f14, %f12, %f13;
	mov.b32 	%r13, %f14;
	shfl.sync.down.b32	%r14|%p5, %r13, 4, 31, -1;
	mov.b32 	%f15, %r14;
	min.f32 	%f16, %f14, %f15;
	mov.b32 	%r15, %f16;
	shfl.sync.down.b32	%r16|%p6, %r15, 2, 31, -1;
	mov.b32 	%f17, %r16;
	min.f32 	%f18, %f16, %f17;
	mov.b32 	%r17, %f18;
	shfl.sync.down.b32	%r18|%p7, %r17, 1, 31, -1;
	mov.b32 	%f19, %r18;
	min.f32 	%f4, %f18, %f19;
	setp.ne.s32 	%p8, %r3, 0;
	@%p8 bra 	$L__BB3_5;
	shr.u32 	%r19, %r2, 3;
	mov.u32 	%r20, _ZZ16block_reduce_minfE6shared;
	add.s32 	%r21, %r20, %r19;
	st.shared.f32 	[%r21], %f4;
$L__BB3_5:
	bar.sync 	0;
	shr.u32 	%r22, %r1, 5;
	setp.ge.u32 	%p9, %r2, %r22;
	mov.f32 	%f34, 0f7F7FFFFF;
	@%p9 bra 	$L__BB3_7;
	shl.b32 	%r23, %r3, 2;
	mov.u32 	%r24, _ZZ16block_reduce_minfE6shared;
	add.s32 	%r25, %r24, %r23;
	ld.shared.f32 	%f34, [%r25];
$L__BB3_7:
	setp.gt.u32 	%p10, %r2, 31;
	@%p10 bra 	$L__BB3_11;
	mov.b32 	%r26, %f34;
	shfl.sync.down.b32	%r27|%p11, %r26, 16, 31, -1;
	mov.b32 	%f21, %r27;
	min.f32 	%f22, %f34, %f21;
	mov.b32 	%r28, %f22;
	shfl.sync.down.b32	%r29|%p12, %r28, 8, 31, -1;
	mov.b32 	%f23, %r29;
	min.f32 	%f24, %f22, %f23;
	mov.b32 	%r30, %f24;
	shfl.sync.down.b32	%r31|%p13, %r30, 4, 31, -1;
	mov.b32 	%f25, %r31;
	min.f32 	%f26, %f24, %f25;
	mov.b32 	%r32, %f26;
	shfl.sync.down.b32	%r33|%p14, %r32, 2, 31, -1;
	mov.b32 	%f27, %r33;
	min.f32 	%f28, %f26, %f27;
	mov.b32 	%r34, %f28;
	shfl.sync.down.b32	%r35|%p15, %r34, 1, 31, -1;
	mov.b32 	%f29, %r35;
	min.f32 	%f7, %f28, %f29;
	setp.ne.s32 	%p16, %r2, 0;
	@%p16 bra 	$L__BB3_11;
	ld.global.u32 	%r37, [%rd1];
$L__BB3_10:
	mov.b32 	%f30, %r37;
	min.f32 	%f31, %f30, %f7;
	mov.b32 	%r36, %f31;
	atom.relaxed.global.cas.b32 	%r6, [%rd1], %r37, %r36;
	setp.ne.s32 	%p17, %r37, %r6;
	mov.u32 	%r37, %r6;
	@%p17 bra 	$L__BB3_10;
$L__BB3_11:
	ret;

}
	// .globl	reduce_sum_axis_last_float_kernel
.visible .entry reduce_sum_axis_last_float_kernel(
	.param .u64 .ptr .align 1 reduce_sum_axis_last_float_kernel_param_0,
	.param .u64 .ptr .align 1 reduce_sum_axis_last_float_kernel_param_1,
	.param .u64 reduce_sum_axis_last_float_kernel_param_2,
	.param .u64 reduce_sum_axis_last_float_kernel_param_3
)
{
	.reg .pred 	%p<8>;
	.reg .b32 	%r<16>;
	.reg .b32 	%f<13>;
	.reg .b64 	%rd<19>;

	ld.param.u64 	%rd8, [reduce_sum_axis_last_float_kernel_param_0];
	ld.param.u64 	%rd9, [reduce_sum_axis_last_float_kernel_param_1];
	ld.param.u64 	%rd11, [reduce_sum_axis_last_float_kernel_param_2];
	ld.param.u64 	%rd10, [reduce_sum_axis_last_float_kernel_param_3];
	mov.u32 	%r5, %ctaid.x;
	cvt.u64.u32 	%rd1, %r5;
	setp.le.u64 	%p1, %rd11, %rd1;
	@%p1 bra 	$L__BB4_10;
	mov.u32 	%r6, %tid.x;
	cvt.u64.u32 	%rd2, %r6;
	setp.le.u64 	%p2, %rd10, %rd2;
	mov.f32 	%f12, 0f00000000;
	@%p2 bra 	$L__BB4_4;
	mov.u32 	%r7, %ntid.x;
	cvt.u64.u32 	%rd3, %r7;
	cvta.to.global.u64 	%rd4, %rd9;
	mul.lo.s64 	%rd5, %rd10, %rd1;
	mov.f32 	%f12, 0f00000000;
	mov.u64 	%rd18, %rd2;
$L__BB4_3:
	add.s64 	%rd12, %rd18, %rd5;
	shl.b64 	%rd13, %rd12, 2;
	add.s64 	%rd14, %rd4, %rd13;
	ld.global.nc.f32 	%f6, [%rd14];
	add.f32 	%f12, %f12, %f6;
	add.s64 	%rd18, %rd18, %rd3;
	setp.lt.u64 	%p3, %rd18, %rd10;
	@%p3 bra 	$L__BB4_3;
$L__BB4_4:
	cvt.u32.u64 	%r8, %rd2;
	shl.b32 	%r9, %r8, 2;
	mov.u32 	%r10, smem;
	add.s32 	%r1, %r10, %r9;
	st.shared.f32 	[%r1], %f12;
	bar.sync 	0;
	mov.u32 	%r15, %ntid.x;
	setp.lt.u32 	%p4, %r15, 2;
	@%p4 bra 	$L__BB4_8;
$L__BB4_5:
	shr.u32 	%r4, %r15, 1;
	setp.ge.u32 	%p5, %r8, %r4;
	@%p5 bra 	$L__BB4_7;
	shl.b32 	%r12, %r4, 2;
	add.s32 	%r13, %r1, %r12;
	ld.shared.f32 	%f7, [%r13];
	ld.shared.f32 	%f8, [%r1];
	add.f32 	%f9, %f7, %f8;
	st.shared.f32 	[%r1], %f9;
$L__BB4_7:
	bar.sync 	0;
	setp.gt.u32 	%p6, %r15, 3;
	mov.u32 	%r15, %r4;
	@%p6 bra 	$L__BB4_5;
$L__BB4_8:
	setp.ne.s32 	%p7, %r8, 0;
	@%p7 bra 	$L__BB4_10;
	ld.shared.f32 	%f10, [smem];
	cvta.to.global.u64 	%rd15, %rd8;
	shl.b64 	%rd16, %rd1, 2;
	add.s64 	%rd17, %rd15, %rd16;
	st.global.f32 	[%rd17], %f10;
$L__BB4_10:
	ret;

}
	// .globl	reduce_max_axis_last_float_kernel
.visible .entry reduce_max_axis_last_float_kernel(
	.param .u64 .ptr .align 1 reduce_max_axis_last_float_kernel_param_0,
	.param .u64 .ptr .align 1 reduce_max_axis_last_float_kernel_param_1,
	.param .u64 reduce_max_axis_last_float_kernel_param_2,
	.param .u64 reduce_max_axis_last_float_kernel_param_3
)
{
	.reg .pred 	%p<8>;
	.reg .b32 	%r<16>;
	.reg .b32 	%f<13>;
	.reg .b64 	%rd<19>;

	ld.param.u64 	%rd8, [reduce_max_axis_last_float_kernel_param_0];
	ld.param.u64 	%rd9, [reduce_max_axis_last_float_kernel_param_1];
	ld.param.u64 	%rd11, [reduce_max_axis_last_float_kernel_param_2];
	ld.param.u64 	%rd10, [reduce_max_axis_last_float_kernel_param_3];
	mov.u32 	%r5, %ctaid.x;
	cvt.u64.u32 	%rd1, %r5;
	setp.le.u64 	%p1, %rd11, %rd1;
	@%p1 bra 	$L__BB5_10;
	mov.u32 	%r6, %tid.x;
	cvt.u64.u32 	%rd2, %r6;
	setp.le.u64 	%p2, %rd10, %rd2;
	mov.f32 	%f12, 0fFF7FFFFF;
	@%p2 bra 	$L__BB5_4;
	mov.u32 	%r7, %ntid.x;
	cvt.u64.u32 	%rd3, %r7;
	cvta.to.global.u64 	%rd4, %rd9;
	mul.lo.s64 	%rd5, %rd10, %rd1;
	mov.f32 	%f12, 0fFF7FFFFF;
	mov.u64 	%rd18, %rd2;
$L__BB5_3:
	add.s64 	%rd12, %rd18, %rd5;
	shl.b64 	%rd13, %rd12, 2;
	add.s64 	%rd14, %rd4, %rd13;
	ld.global.nc.f32 	%f6, [%rd14];
	max.f32 	%f12, %f12, %f6;
	add.s64 	%rd18, %rd18, %rd3;
	setp.lt.u64 	%p3, %rd18, %rd10;
	@%p3 bra 	$L__BB5_3;
$L__BB5_4:
	cvt.u32.u64 	%r8, %rd2;
	shl.b32 	%r9, %r8, 2;
	mov.u32 	%r10, smem;
	add.s32 	%r1, %r10, %r9;
	st.shared.f32 	[%r1], %f12;
	bar.sync 	0;
	mov.u32 	%r15, %ntid.x;
	setp.lt.u32 	%p4, %r15, 2;
	@%p4 bra 	$L__BB5_8;
$L__BB5_5:
	shr.u32 	%r4, %r15, 1;
	setp.ge.u32 	%p5, %r8, %r4;
	@%p5 bra 	$L__BB5_7;
	ld.shared.f32 	%f7, [%r1];
	shl.b32 	%r12, %r4, 2;
	add.s32 	%r13, %r1, %r12;
	ld.shared.f32 	%f8, [%r13];
	max.f32 	%f9, %f7, %f8;
	st.shared.f32 	[%r1], %f9;
$L__BB5_7:
	bar.sync 	0;
	setp.gt.u32 	%p6, %r15, 3;
	mov.u32 	%r15, %r4;
	@%p6 bra 	$L__BB5_5;
$L__BB5_8:
	setp.ne.s32 	%p7, %r8, 0;
	@%p7 bra 	$L__BB5_10;
	ld.shared.f32 	%f10, [smem];
	cvta.to.global.u64 	%rd15, %rd8;
	shl.b64 	%rd16, %rd1, 2;
	add.s64 	%rd17, %rd15, %rd16;
	st.global.f32 	[%rd17], %f10;
$L__BB5_10:
	ret;

}
	// .globl	reduce_min_axis_last_float_kernel
.visible .entry reduce_min_axis_last_float_kernel(
	.param .u64 .ptr .align 1 reduce_min_axis_last_float_kernel_param_0,
	.param .u64 .ptr .align 1 reduce_min_axis_last_float_kernel_param_1,
	.param .u64 reduce_min_axis_last_float_kernel_param_2,
	.param .u64 reduce_min_axis_last_float_kernel_param_3
)
{
	.reg .pred 	%p<8>;
	.reg .b32 	%r<16>;
	.reg .b32 	%f<13>;
	.reg .b64 	%rd<19>;

	ld.param.u64 	%rd8, [reduce_min_axis_last_float_kernel_param_0];
	ld.param.u64 	%rd9, [reduce_min_axis_last_float_kernel_param_1];
	ld.param.u64 	%rd11, [reduce_min_axis_last_float_kernel_param_2];
	ld.param.u64 	%rd10, [reduce_min_axis_last_float_kernel_param_3];
	mov.u32 	%r5, %ctaid.x;
	cvt.u64.u32 	%rd1, %r5;
	setp.le.u64 	%p1, %rd11, %rd1;
	@%p1 bra 	$L__BB6_10;
	mov.u32 	%r6, %tid.x;
	cvt.u64.u32 	%rd2, %r6;
	setp.le.u64 	%p2, %rd10, %rd2;
	mov.f32 	%f12, 0f7F7FFFFF;
	@%p2 bra 	$L__BB6_4;
	mov.u32 	%r7, %ntid.x;
	cvt.u64.u32 	%rd3, %r7;
	cvta.to.global.u64 	%rd4, %rd9;
	mul.lo.s64 	%rd5, %rd10, %rd1;
	mov.f32 	%f12, 0f7F7FFFFF;
	mov.u64 	%rd18, %rd2;
$L__BB6_3:
	add.s64 	%rd12, %rd18, %rd5;
	shl.b64 	%rd13, %rd12, 2;
	add.s64 	%rd14, %rd4, %rd13;
	ld.global.nc.f32 	%f6, [%rd14];
	min.f32 	%f12, %f12, %f6;
	add.s64 	%rd18, %rd18, %rd3;
	setp.lt.u64 	%p3, %rd18, %rd10;
	@%p3 bra 	$L__BB6_3;
$L__BB6_4:
	cvt.u32.u64 	%r8, %rd2;
	shl.b32 	%r9, %r8, 2;
	mov.u32 	%r10, smem;
	add.s32 	%r1, %r10, %r9;
	st.shared.f32 	[%r1], %f12;
	bar.sync 	0;
	mov.u32 	%r15, %ntid.x;
	setp.lt.u32 	%p4, %r15, 2;
	@%p4 bra 	$L__BB6_8;
$L__BB6_5:
	shr.u32 	%r4, %r15, 1;
	setp.ge.u32 	%p5, %r8, %r4;
	@%p5 bra 	$L__BB6_7;
	ld.shared.f32 	%f7, [%r1];
	shl.b32 	%r12, %r4, 2;
	add.s32 	%r13, %r1, %r12;
	ld.shared.f32 	%f8, [%r13];
	min.f32 	%f9, %f7, %f8;
	st.shared.f32 	[%r1], %f9;
$L__BB6_7:
	bar.sync 	0;
	setp.gt.u32 	%p6, %r15, 3;
	mov.u32 	%r15, %r4;
	@%p6 bra 	$L__BB6_5;
$L__BB6_8:
	setp.ne.s32 	%p7, %r8, 0;
	@%p7 bra 	$L__BB6_10;
	ld.shared.f32 	%f10, [smem];
	cvta.to.global.u64 	%rd15, %rd8;
	shl.b64 	%rd16, %rd1, 2;
	add.s64 	%rd17, %rd15, %rd16;
	st.global.f32 	[%rd17], %f10;
$L__BB6_10:
	ret;

}
	// .globl	reduce_mean_float_kernel
.visible .entry reduce_mean_float_kernel(
	.param .u64 .ptr .align 1 reduce_mean_float_kernel_param_0,
	.param .u64 .ptr .align 1 reduce_mean_float_kernel_param_1,
	.param .u64 reduce_mean_float_kernel_param_2
)
{
	.reg .pred 	%p<17>;
	.reg .b32 	%r<33>;
	.reg .b32 	%f<36>;
	.reg .b64 	%rd<15>;

	ld.param.u64 	%rd6, [reduce_mean_float_kernel_param_0];
	ld.param.u64 	%rd7, [reduce_mean_float_kernel_param_1];
	ld.param.u64 	%rd8, [reduce_mean_float_kernel_param_2];
	mov.u32 	%r4, %ctaid.x;
	mov.u32 	%r1, %ntid.x;
	mul.wide.u32 	%rd9, %r4, %r1;
	mov.u32 	%r2, %tid.x;
	cvt.u64.u32 	%rd10, %r2;
	add.s64 	%rd14, %rd9, %rd10;
	setp.ge.u64 	%p1, %rd14, %rd8;
	mov.f32 	%f34, 0f00000000;
	@%p1 bra 	$L__BB7_3;
	mov.u32 	%r5, %nctaid.x;
	mul.wide.u32 	%rd2, %r5, %r1;
	cvta.to.global.u64 	%rd3, %rd7;
	mov.f32 	%f34, 0f00000000;
$L__BB7_2:
	shl.b64 	%rd11, %rd14, 2;
	add.s64 	%rd12, %rd3, %rd11;
	ld.global.nc.f32 	%f10, [%rd12];
	add.f32 	%f34, %f34, %f10;
	add.s64 	%rd14, %rd14, %rd2;
	setp.lt.u64 	%p2, %rd14, %rd8;
	@%p2 bra 	$L__BB7_2;
$L__BB7_3:
	and.b32  	%r3, %r2, 31;
	mov.b32 	%r6, %f34;
	shfl.sync.down.b32	%r7|%p3, %r6, 16, 31, -1;
	mov.b32 	%f11, %r7;
	add.f32 	%f12, %f34, %f11;
	mov.b32 	%r8, %f12;
	shfl.sync.down.b32	%r9|%p4, %r8, 8, 31, -1;
	mov.b32 	%f13, %r9;
	add.f32 	%f14, %f12, %f13;
	mov.b32 	%r10, %f14;
	shfl.sync.down.b32	%r11|%p5, %r10, 4, 31, -1;
	mov.b32 	%f15, %r11;
	add.f32 	%f16, %f14, %f15;
	mov.b32 	%r12, %f16;
	shfl.sync.down.b32	%r13|%p6, %r12, 2, 31, -1;
	mov.b32 	%f17, %r13;
	add.f32 	%f18, %f16, %f17;
	mov.b32 	%r14, %f18;
	shfl.sync.down.b32	%r15|%p7, %r14, 1, 31, -1;
	mov.b32 	%f19, %r15;
	add.f32 	%f4, %f18, %f19;
	setp.ne.s32 	%p8, %r3, 0;
	@%p8 bra 	$L__BB7_5;
	shr.u32 	%r16, %r2, 3;
	mov.u32 	%r17, _ZZ16block_reduce_sumIfET_S0_E6shared;
	add.s32 	%r18, %r17, %r16;
	st.shared.f32 	[%r18], %f4;
$L__BB7_5:
	bar.sync 	0;
	shr.u32 	%r19, %r1, 5;
	setp.ge.u32 	%p9, %r2, %r19;
	mov.f32 	%f35, 0f00000000;
	@%p9 bra 	$L__BB7_7;
	shl.b32 	%r20, %r3, 2;
	mov.u32 	%r21, _ZZ16block_reduce_sumIfET_S0_E6shared;
	add.s32 	%r22, %r21, %r20;
	ld.shared.f32 	%f35, [%r22];
$L__BB7_7:
	setp.gt.u32 	%p10, %r2, 31;
	@%p10 bra 	$L__BB7_10;
	mov.b32 	%r23, %f35;
	shfl.sync.down.b32	%r24|%p11, %r23, 16, 31, -1;
	mov.b32 	%f21, %r24;
	add.f32 	%f22, %f35, %f21;
	mov.b32 	%r25, %f22;
	shfl.sync.down.b32	%r26|%p12, %r25, 8, 31, -1;
	mov.b32 	%f23, %r26;
	add.f32 	%f24, %f22, %f23;
	mov.b32 	%r27, %f24;
	shfl.sync.down.b32	%r28|%p13, %r27, 4, 31, -1;
	mov.b32 	%f25, %r28;
	add.f32 	%f26, %f24, %f25;
	mov.b32 	%r29, %f26;
	shfl.sync.down.b32	%r30|%p14, %r29, 2, 31, -1;
	mov.b32 	%f27, %r30;
	add.f32 	%f28, %f26, %f27;
	mov.b32 	%r31, %f28;
	shfl.sync.down.b32	%r32|%p15, %r31, 1, 31, -1;
	mov.b32 	%f29, %r32;
	add.f32 	%f7, %f28, %f29;
	setp.ne.s32 	%p16, %r2, 0;
	@%p16 bra 	$L__BB7_10;
	cvt.rn.f32.u64 	%f30, %rd8;
	div.rn.f32 	%f31, %f7, %f30;
	cvta.to.global.u64 	%rd13, %rd6;
	atom.global.add.f32 	%f32, [%rd13], %f31;
$L__BB7_10:
	ret;

}
	// .globl	reduce_mean_axis_last_float_kernel
.visible .entry reduce_mean_axis_last_float_kernel(
	.param .u64 .ptr .align 1 reduce_mean_axis_last_float_kernel_param_0,
	.param .u64 .ptr .align 1 reduce_mean_axis_last_float_kernel_param_1,
	.param .u64 reduce_mean_axis_last_float_kernel_param_2,
	.param .u64 reduce_mean_axis_last_float_kernel_param_3
)
{
	.reg .pred 	%p<8>;
	.reg .b32 	%r<16>;
	.reg .b32 	%f<15>;
	.reg .b64 	%rd<19>;

	ld.param.u64 	%rd8, [reduce_mean_axis_last_float_kernel_param_0];
	ld.param.u64 	%rd9, [reduce_mean_axis_last_float_kernel_param_1];
	ld.param.u64 	%rd11, [reduce_mean_axis_last_float_kernel_param_2];
	ld.param.u64 	%rd10, [reduce_mean_axis_last_float_kernel_param_3];
	mov.u32 	%r5, %ctaid.x;
	cvt.u64.u32 	%rd1, %r5;
	setp.le.u64 	%p1, %rd11, %rd1;
	@%p1 bra 	$L__BB8_10;
	mov.u32 	%r6, %tid.x;
	cvt.u64.u32 	%rd2, %r6;
	setp.le.u64 	%p2, %rd10, %rd2;
	mov.f32 	%f14, 0f00000000;
	@%p2 bra 	$L__BB8_4;
	mov.u32 	%r7, %ntid.x;
	cvt.u64.u32 	%rd3, %r7;
	cvta.to.global.u64 	%rd4, %rd9;
	mul.lo.s64 	%rd5, %rd10, %rd1;
	mov.f32 	%f14, 0f00000000;
	mov.u64 	%rd18, %rd2;
$L__BB8_3:
	add.s64 	%rd12, %rd18, %rd5;
	shl.b64 	%rd13, %rd12, 2;
	add.s64 	%rd14, %rd4, %rd13;
	ld.global.nc.f32 	%f6, [%rd14];
	add.f32 	%f14, %f14, %f6;
	add.s64 	%rd18, %rd18, %rd3;
	setp.lt.u64 	%p3, %rd18, %rd10;
	@%p3 bra 	$L__BB8_3;
$L__BB8_4:
	cvt.u32.u64 	%r8, %rd2;
	shl.b32 	%r9, %r8, 2;
	mov.u32 	%r10, smem;
	add.s32 	%r1, %r10, %r9;
	st.shared.f32 	[%r1], %f14;
	bar.sync 	0;
	mov.u32 	%r15, %ntid.x;
	setp.lt.u32 	%p4, %r15, 2;
	@%p4 bra 	$L__BB8_8;
$L__BB8_5:
	shr.u32 	%r4, %r15, 1;
	setp.ge.u32 	%p5, %r8, %r4;
	@%p5 bra 	$L__BB8_7;
	shl.b32 	%r12, %r4, 2;
	add.s32 	%r13, %r1, %r12;
	ld.shared.f32 	%f7, [%r13];
	ld.shared.f32 	%f8, [%r1];
	add.f32 	%f9, %f7, %f8;
	st.shared.f32 	[%r1], %f9;
$L__BB8_7:
	bar.sync 	0;
	setp.gt.u32 	%p6, %r15, 3;
	mov.u32 	%r15, %r4;
	@%p6 bra 	$L__BB8_5;
$L__BB8_8:
	setp.ne.s32 	%p7, %r8, 0;
	@%p7 bra 	$L__BB8_10;
	ld.shared.f32 	%f10, [smem];
	cvt.rn.f32.u64 	%f11, %rd10;
	div.rn.f32 	%f12, %f10, %f11;
	cvta.to.global.u64 	%rd15, %rd8;
	shl.b64 	%rd16, %rd1, 2;
	add.s64 	%rd17, %rd15, %rd16;
	st.global.f32 	[%rd17], %f12;
$L__BB8_10:
	ret;

}
	// .globl	reduce_variance_float_kernel
.visible .entry reduce_variance_float_kernel(
	.param .u64 .ptr .align 1 reduce_variance_float_kernel_param_0,
	.param .u64 .ptr .align 1 reduce_variance_float_kernel_param_1,
	.param .f32 reduce_variance_float_kernel_param_2,
	.param .u64 reduce_variance_float_kernel_param_3
)
{
	.reg .pred 	%p<17>;
	.reg .b32 	%r<33>;
	.reg .b32 	%f<38>;
	.reg .b64 	%rd<15>;

	ld.param.u64 	%rd6, [reduce_variance_float_kernel_param_0];
	ld.param.u64 	%rd7, [reduce_variance_float_kernel_param_1];
	ld.param.f32 	%f8, [reduce_variance_float_kernel_param_2];
	ld.param.u64 	%rd8, [reduce_variance_float_kernel_param_3];
	mov.u32 	%r4, %ctaid.x;
	mov.u32 	%r1, %ntid.x;
	mul.wide.u32 	%rd9, %r4, %r1;
	mov.u32 	%r2, %tid.x;
	cvt.u64.u32 	%rd10, %r2;
	add.s64 	%rd14, %rd9, %rd10;
	setp.ge.u64 	%p1, %rd14, %rd8;
	mov.f32 	%f36, 0f00000000;
	@%p1 bra 	$L__BB9_3;
	mov.u32 	%r5, %nctaid.x;
	mul.wide.u32 	%rd2, %r5, %r1;
	cvta.to.global.u64 	%rd3, %rd7;
	mov.f32 	%f36, 0f00000000;
$L__BB9_2:
	shl.b64 	%rd11, %rd14, 2;
	add.s64 	%rd12, %rd3, %rd11;
	ld.global.nc.f32 	%f11, [%rd12];
	sub.f32 	%f12, %f11, %f8;
	fma.rn.f32 	%f36, %f12, %f12, %f36;
	add.s64 	%rd14, %rd14, %rd2;
	setp.lt.u64 	%p2, %rd14, %rd8;
	@%p2 bra 	$L__BB9_2;
$L__BB9_3:
	and.b32  	%r3, %r2, 31;
	mov.b32 	%r6, %f36;
	shfl.sync.down.b32	%r7|%p3, %r6, 16, 31, -1;
	mov.b32 	%f13, %r7;
	add.f32 	%f14, %f36, %f13;
	mov.b32 	%r8, %f14;
	shfl.sync.down.b32	%r9|%p4, %r8, 8, 31, -1;
	mov.b32 	%f15, %r9;
	add.f32 	%f16, %f14, %f15;
	mov.b32 	%r10, %f16;
	shfl.sync.down.b32	%r11|%p5, %r10, 4, 31, -1;
	mov.b32 	%f17, %r11;
	add.f32 	%f18, %f16, %f17;
	mov.b32 	%r12, %f18;
	shfl.sync.down.b32	%r13|%p6, %r12, 2, 31, -1;
	mov.b32 	%f19, %r13;
	add.f32 	%f20, %f18, %f19;
	mov.b32 	%r14, %f20;
	shfl.sync.down.b32	%r15|%p7, %r14, 1, 31, -1;
	mov.b32 	%f21, %r15;
	add.f32 	%f4, %f20, %f21;
	setp.ne.s32 	%p8, %r3, 0;
	@%p8 bra 	$L__BB9_5;
	shr.u32 	%r16, %r2, 3;
	mov.u32 	%r17, _ZZ16block_reduce_sumIfET_S0_E6shared;
	add.s32 	%r18, %r17, %r16;
	st.shared.f32 	[%r18], %f4;
$L__BB9_5:
	bar.sync 	0;
	shr.u32 	%r19, %r1, 5;
	setp.ge.u32 	%p9, %r2, %r19;
	mov.f32 	%f37, 0f00000000;
	@%p9 bra 	$L__BB9_7;
	shl.b32 	%r20, %r3, 2;
	mov.u32 	%r21, _ZZ16block_reduce_sumIfET_S0_E6shared;
	add.s32 	%r22, %r21, %r20;
	ld.shared.f32 	%f37, [%r22];
$L__BB9_7:
	setp.gt.u32 	%p10, %r2, 31;
	@%p10 bra 	$L__BB9_10;
	mov.b32 	%r23, %f37;
	shfl.sync.down.b32	%r24|%p11, %r23, 16, 31, -1;
	mov.b32 	%f23, %r24;
	add.f32 	%f24, %f37, %f23;
	mov.b32 	%r25, %f24;
	shfl.sync.down.b32	%r26|%p12, %r25, 8, 31, -1;
	mov.b32 	%f25, %r26;
	add.f32 	%f26, %f24, %f25;
	mov.b32 	%r27, %f26;
	shfl.sync.down.b32	%r28|%p13, %r27, 4, 31, -1;
	mov.b32 	%f27, %r28;
	add.f32 	%f28, %f26, %f27;
	mov.b32 	%r29, %f28;
	shfl.sync.down.b32	%r30|%p14, %r29, 2, 31, -1;
	mov.b32 	%f29, %r30;
	add.f32 	%f30, %f28, %f29;
	mov.b32 	%r31, %f30;
	shfl.sync.down.b32	%r32|%p15, %r31, 1, 31, -1;
	mov.b32 	%f31, %r32;
	add.f32 	%f7, %f30, %f31;
	setp.ne.s32 	%p16, %r2, 0;
	@%p16 bra 	$L__BB9_10;
	cvt.rn.f32.u64 	%f32, %rd8;
	div.rn.f32 	%f33, %f7, %f32;
	cvta.to.global.u64 	%rd13, %rd6;
	atom.global.add.f32 	%f34, [%rd13], %f33;
$L__BB9_10:
	ret;

}
	// .globl	reduce_l1_norm_float_kernel
.visible .entry reduce_l1_norm_float_kernel(
	.param .u64 .ptr .align 1 reduce_l1_norm_float_kernel_param_0,
	.param .u64 .ptr .align 1 reduce_l1_norm_float_kernel_param_1,
	.param .u64 reduce_l1_norm_float_kernel_param_2
)
{
	.reg .pred 	%p<17>;
	.reg .b32 	%r<33>;
	.reg .b32 	%f<35>;
	.reg .b64 	%rd<15>;

	ld.param.u64 	%rd6, [reduce_l1_norm_float_kernel_param_0];
	ld.param.u64 	%rd7, [reduce_l1_norm_float_kernel_param_1];
	ld.param.u64 	%rd8, [reduce_l1_norm_float_kernel_param_2];
	mov.u32 	%r4, %ctaid.x;
	mov.u32 	%r1, %ntid.x;
	mul.wide.u32 	%rd9, %r4, %r1;
	mov.u32 	%r2, %tid.x;
	cvt.u64.u32 	%rd10, %r2;
	add.s64 	%rd14, %rd9, %rd10;
	setp.ge.u64 	%p1, %rd14, %rd8;
	mov.f32 	%f33, 0f00000000;
	@%p1 bra 	$L__BB10_3;
	mov.u32 	%r5, %nctaid.x;
	mul.wide.u32 	%rd2, %r5, %r1;
	cvta.to.global.u64 	%rd3, %rd7;
	mov.f32 	%f33, 0f00000000;
$L__BB10_2:
	shl.b64 	%rd11, %rd14, 2;
	add.s64 	%rd12, %rd3, %rd11;
	ld.global.nc.f32 	%f10, [%rd12];
	abs.f32 	%f11, %f10;
	add.f32 	%f33, %f33, %f11;
	add.s64 	%rd14, %rd14, %rd2;
	setp.lt.u64 	%p2, %rd14, %rd8;
	@%p2 bra 	$L__BB10_2;
$L__BB10_3:
	and.b32  	%r3, %r2, 31;
	mov.b32 	%r6, %f33;
	shfl.sync.down.b32	%r7|%p3, %r6, 16, 31, -1;
	mov.b32 	%f12, %r7;
	add.f32 	%f13, %f33, %f12;
	mov.b32 	%r8, %f13;
	shfl.sync.down.b32	%r9|%p4, %r8, 8, 31, -1;
	mov.b32 	%f14, %r9;
	add.f32 	%f15, %f13, %f14;
	mov.b32 	%r10, %f15;
	shfl.sync.down.b32	%r11|%p5, %r10, 4, 31, -1;
	mov.b32 	%f16, %r11;
	add.f32 	%f17, %f15, %f16;
	mov.b32 	%r12, %f17;
	shfl.sync.down.b32	%r13|%p6, %r12, 2, 31, -1;
	mov.b32 	%f18, %r13;
	add.f32 	%f19, %f17, %f18;
	mov.b32 	%r14, %f19;
	shfl.sync.down.b32	%r15|%p7, %r14, 1, 31, -1;
	mov.b32 	%f20, %r15;
	add.f32 	%f4, %f19, %f20;
	setp.ne.s32 	%p8, %r3, 0;
	@%p8 bra 	$L__BB10_5;
	shr.u32 	%r16, %r2, 3;
	mov.u32 	%r17, _ZZ16block_reduce_sumIfET_S0_E6shared;
	add.s32 	%r18, %r17, %r16;
	st.shared.f32 	[%r18], %f4;
$L__BB10_5:
	bar.sync 	0;
	shr.u32 	%r19, %r1, 5;
	setp.ge.u32 	%p9, %r2, %r19;
	mov.f32 	%f34, 0f00000000;
	@%p9 bra 	$L__BB10_7;
	shl.b32 	%r20, %r3, 2;
	mov.u32 	%r21, _ZZ16block_reduce_sumIfET_S0_E6shared;
	add.s32 	%r22, %r21, %r20;
	ld.shared.f32 	%f34, [%r22];
$L__BB10_7:
	setp.gt.u32 	%p10, %r2, 31;
	@%p10 bra 	$L__BB10_10;
	mov.b32 	%r23, %f34;
	shfl.sync.down.b32	%r24|%p11, %r23, 16, 31, -1;
	mov.b32 	%f22, %r24;
	add.f32 	%f23, %f34, %f22;
	mov.b32 	%r25, %f23;
	shfl.sync.down.b32	%r26|%p12, %r25, 8, 31, -1;
	mov.b32 	%f24, %r26;
	add.f32 	%f25, %f23, %f24;
	mov.b32 	%r27, %f25;
	shfl.sync.down.b32	%r28|%p13, %r27, 4, 31, -1;
	mov.b32 	%f26, %r28;
	add.f32 	%f27, %f25, %f26;
	mov.b32 	%r29, %f27;
	shfl.sync.down.b32	%r30|%p14, %r29, 2, 31, -1;
	mov.b32 	%f28, %r30;
	add.f32 	%f29, %f27, %f28;
	mov.b32 	%r31, %f29;
	shfl.sync.down.b32	%r32|%p15, %r31, 1, 31, -1;
	mov.b32 	%f30, %r32;
	add.f32 	%f7, %f29, %f30;
	setp.ne.s32 	%p16, %r2, 0;
	@%p16 bra 	$L__BB10_10;
	cvta.to.global.u64 	%rd13, %rd6;
	atom.global.add.f32 	%f31, [%rd13], %f7;
$L__BB10_10:
	ret;

}
	// .globl	reduce_l2_norm_sq_float_kernel
.visible .entry reduce_l2_norm_sq_float_kernel(
	.param .u64 .ptr .align 1 reduce_l2_norm_sq_float_kernel_param_0,
	.param .u64 .ptr .align 1 reduce_l2_norm_sq_float_kernel_param_1,
	.param .u64 reduce_l2_norm_sq_float_kernel_param_2
)
{
	.reg .pred 	%p<17>;
	.reg .b32 	%r<33>;
	.reg .b32 	%f<34>;
	.reg .b64 	%rd<15>;

	ld.param.u64 	%rd6, [reduce_l2_norm_sq_float_kernel_param_0];
	ld.param.u64 	%rd7, [reduce_l2_norm_sq_float_kernel_param_1];
	ld.param.u64 	%rd8, [reduce_l2_norm_sq_float_kernel_param_2];
	mov.u32 	%r4, %ctaid.x;
	mov.u32 	%r1, %ntid.x;
	mul.wide.u32 	%rd9, %r4, %r1;
	mov.u32 	%r2, %tid.x;
	cvt.u64.u32 	%rd10, %r2;
	add.s64 	%rd14, %rd9, %rd10;
	setp.ge.u64 	%p1, %rd14, %rd8;
	mov.f32 	%f32, 0f00000000;
	@%p1 bra 	$L__BB11_3;
	mov.u32 	%r5, %nctaid.x;
	mul.wide.u32 	%rd2, %r5, %r1;
	cvta.to.global.u64 	%rd3, %rd7;
	mov.f32 	%f32, 0f00000000;
$L__BB11_2:
	shl.b64 	%rd11, %rd14, 2;
	add.s64 	%rd12, %rd3, %rd11;
	ld.global.nc.f32 	%f10, [%rd12];
	fma.rn.f32 	%f32, %f10, %f10, %f32;
	add.s64 	%rd14, %rd14, %rd2;
	setp.lt.u64 	%p2, %rd14, %rd8;
	@%p2 bra 	$L__BB11_2;
$L__BB11_3:
	and.b32  	%r3, %r2, 31;
	mov.b32 	%r6, %f32;
	shfl.sync.down.b32	%r7|%p3, %r6, 16, 31, -1;
	mov.b32 	%f11, %r7;
	add.f32 	%f12, %f32, %f11;
	mov.b32 	%r8, %f12;
	shfl.sync.down.b32	%r9|%p4, %r8, 8, 31, -1;
	mov.b32 	%f13, %r9;
	add.f32 	%f14, %f12, %f13;
	mov.b32 	%r10, %f14;
	shfl.sync.down.b32	%r11|%p5, %r10, 4, 31, -1;
	mov.b32 	%f15, %r11;
	add.f32 	%f16, %f14, %f15;
	mov.b32 	%r12, %f16;
	shfl.sync.down.b32	%r13|%p6, %r12, 2, 31, -1;
	mov.b32 	%f17, %r13;
	add.f32 	%f18, %f16, %f17;
	mov.b32 	%r14, %f18;
	shfl.sync.down.b32	%r15|%p7, %r14, 1, 31, -1;
	mov.b32 	%f19, %r15;
	add.f32 	%f4, %f18, %f19;
	setp.ne.s32 	%p8, %r3, 0;
	@%p8 bra 	$L__BB11_5;
	shr.u32 	%r16, %r2, 3;
	mov.u32 	%r17, _ZZ16block_reduce_sumIfET_S0_E6shared;
	add.s32 	%r18, %r17, %r16;
	st.shared.f32 	[%r18], %f4;
$L__BB11_5:
	bar.sync 	0;
	shr.u32 	%r19, %r1, 5;
	setp.ge.u32 	%p9, %r2, %r19;
	mov.f32 	%f33, 0f00000000;
	@%p9 bra 	$L__BB11_7;
	shl.b32 	%r20, %r3, 2;
	mov.u32 	%r21, _ZZ16block_reduce_sumIfET_S0_E6shared;
	add.s32 	%r22, %r21, %r20;
	ld.shared.f32 	%f33, [%r22];
$L__BB11_7:
	setp.gt.u32 	%p10, %r2, 31;
	@%p10 bra 	$L__BB11_10;
	mov.b32 	%r23, %f33;
	shfl.sync.down.b32	%r24|%p11, %r23, 16, 31, -1;
	mov.b32 	%f21, %r24;
	add.f32 	%f22, %f33, %f21;
	mov.b32 	%r25, %f22;
	shfl.sync.down.b32	%r26|%p12, %r25, 8, 31, -1;
	mov.b32 	%f23, %r26;
	add.f32 	%f24, %f22, %f23;
	mov.b32 	%r27, %f24;
	shfl.sync.down.b32	%r28|%p13, %r27, 4, 31, -1;
	mov.b32 	%f25, %r28;
	add.f32 	%f26, %f24, %f25;
	mov.b32 	%r29, %f26;
	shfl.sync.down.b32	%r30|%p14, %r29, 2, 31, -1;
	mov.b32 	%f27, %r30;
	add.f32 	%f28, %f26, %f27;
	mov.b32 	%r31, %f28;
	shfl.sync.down.b32	%r32|%p15, %r31, 1, 31, -1;
	mov.b32 	%f29, %r32;
	add.f32 	%f7, %f28, %f29;
	setp.ne.s32 	%p16, %r2, 0;
	@%p16 bra 	$L__BB11_10;
	cvta.to.global.u64 	%rd13, %rd6;
	atom.global.add.f32 	%f30, [%rd13], %f7;
$L__BB11_10:
	ret;

}
	// .globl	reduce_all_kernel
.visible .entry reduce_all_kernel(
	.param .u64 .ptr .align 1 reduce_all_kernel_param_0,
	.param .u64 .ptr .align 1 reduce_all_kernel_param_1,
	.param .u64 reduce_all_kernel_param_2
)
{
	.reg .pred 	%p<21>;
	.reg .b16 	%rs<6>;
	.reg .b32 	%r<16>;
	.reg .b64 	%rd<14>;
	// demoted variable
	.shared .align 1 .b8 _ZZ17reduce_all_kernelE6shared[8];
	ld.param.u64 	%rd6, [reduce_all_kernel_param_0];
	ld.param.u64 	%rd7, [reduce_all_kernel_param_1];
	ld.param.u64 	%rd8, [reduce_all_kernel_param_2];
	mov.u32 	%r4, %ctaid.x;
	mov.u32 	%r1, %ntid.x;
	mul.wide.u32 	%rd9, %r4, %r1;
	mov.u32 	%r2, %tid.x;
	cvt.u64.u32 	%rd10, %r2;
	add.s64 	%rd13, %rd9, %rd10;
	setp.ge.u64 	%p7, %rd13, %rd8;
	mov.pred 	%p19, -1;
	@%p7 bra 	$L__BB12_3;
	mov.u32 	%r5, %nctaid.x;
	mul.wide.u32 	%rd2, %r5, %r1;
	cvta.to.global.u64 	%rd3, %rd7;
$L__BB12_2:
	add.s64 	%rd11, %rd3, %rd13;
	ld.global.nc.u8 	%rs1, [%rd11];
	cvt.u16.u8 	%rs2, %rs1;
	setp.ne.s16 	%p19, %rs2, 0;
	add.s64 	%rd13, %rd13, %rd2;
	setp.lt.u64 	%p9, %rd13, %rd8;
	and.pred  	%p10, %p9, %p19;
	@%p10 bra 	$L__BB12_2;
$L__BB12_3:
	mov.b32 	%r6, -1;
	vote.sync.all.pred 	%p3, %p19, %r6;
	and.b32  	%r3, %r2, 31;
	setp.ne.s32 	%p11, %r3, 0;
	@%p11 bra 	$L__BB12_5;
	selp.u16 	%rs3, 1, 0, %p3;
	shr.u32 	%r8, %r2, 5;
	mov.u32 	%r9, _ZZ17reduce_all_kernelE6shared;
	add.s32 	%r10, %r9, %r8;
	st.shared.u8 	[%r10], %rs3;
$L__BB12_5:
	bar.sync 	0;
	setp.gt.u32 	%p12, %r2, 31;
	@%p12 bra 	$L__BB12_10;
	shr.u32 	%r11, %r1, 5;
	setp.ge.u32 	%p14, %r3, %r11;
	mov.pred 	%p20, -1;
	@%p14 bra 	$L__BB12_8;
	mov.u32 	%r12, _ZZ17reduce_all_kernelE6shared;
	add.s32 	%r13, %r12, %r3;
	ld.shared.u8 	%rs4, [%r13];
	setp.ne.s16 	%p20, %rs4, 0;
$L__BB12_8:
	mov.b32 	%r14, -1;
	vote.sync.all.pred 	%p15, %p20, %r14;
	setp.ne.s32 	%p17, %r3, 0;
	or.pred  	%p18, %p17, %p15;
	@%p18 bra 	$L__BB12_10;
	cvta.to.global.u64 	%rd12, %rd6;
	mov.b16 	%rs5, 0;
	st.global.u8 	[%rd12], %rs5;
$L__BB12_10:
	ret;

}
	// .globl	reduce_any_kernel
.visible .entry reduce_any_kernel(
	.param .u64 .ptr .align 1 reduce_any_kernel_param_0,
	.param .u64 .ptr .align 1 reduce_any_kernel_param_1,
	.param .u64 reduce_any_kernel_param_2
)
{
	.reg .pred 	%p<23>;
	.reg .b16 	%rs<6>;
	.reg .b32 	%r<16>;
	.reg .b64 	%rd<14>;
	// demoted variable
	.shared .align 1 .b8 _ZZ17reduce_any_kernelE6shared[8];
	ld.param.u64 	%rd6, [reduce_any_kernel_param_0];
	ld.param.u64 	%rd7, [reduce_any_kernel_param_1];
	ld.param.u64 	%rd8, [reduce_any_kernel_param_2];
	mov.u32 	%r4, %ctaid.x;
	mov.u32 	%r1, %ntid.x;
	mul.wide.u32 	%rd9, %r4, %r1;
	mov.u32 	%r2, %tid.x;
	cvt.u64.u32 	%rd10, %r2;
	add.s64 	%rd13, %rd9, %rd10;
	setp.ge.u64 	%p7, %rd13, %rd8;
	mov.pred 	%p21, 0;
	@%p7 bra 	$L__BB13_3;
	mov.u32 	%r5, %nctaid.x;
	mul.wide.u32 	%rd2, %r5, %r1;
	cvta.to.global.u64 	%rd3, %rd7;
$L__BB13_2:
	add.s64 	%rd11, %rd3, %rd13;
	ld.global.nc.u8 	%rs1, [%rd11];
	cvt.u16.u8 	%rs2, %rs1;
	setp.ne.s16 	%p21, %rs2, 0;
	not.pred 	%p9, %p21;
	add.s64 	%rd13, %rd13, %rd2;
	setp.lt.u64 	%p10, %rd13, %rd8;
	and.pred  	%p11, %p10, %p9;
	@%p11 bra 	$L__BB13_2;
$L__BB13_3:
	mov.b32 	%r6, -1;
	vote.sync.any.pred 	%p3, %p21, %r6;
	and.b32  	%r3, %r2, 31;
	setp.ne.s32 	%p12, %r3, 0;
	@%p12 bra 	$L__BB13_5;
	selp.u16 	%rs3, 1, 0, %p3;
	shr.u32 	%r8, %r2, 5;
	mov.u32 	%r9, _ZZ17reduce_any_kernelE6shared;
	add.s32 	%r10, %r9, %r8;
	st.shared.u8 	[%r10], %rs3;
$L__BB13_5:
	bar.sync 	0;
	setp.gt.u32 	%p13, %r2, 31;
	@%p13 bra 	$L__BB13_10;
	shr.u32 	%r11, %r1, 5;
	setp.ge.u32 	%p15, %r3, %r11;
	mov.pred 	%p22, 0;
	@%p15 bra 	$L__BB13_8;
	mov.u32 	%r12, _ZZ17reduce_any_kernelE6shared;
	add.s32 	%r13, %r12, %r3;
	ld.shared.u8 	%rs4, [%r13];
	setp.ne.s16 	%p22, %rs4, 0;
$L__BB13_8:
	setp.ne.s32 	%p16, %r3, 0;
	mov.b32 	%r14, -1;
	vote.sync.any.pred 	%p17, %p22, %r14;
	not.pred 	%p19, %p17;
	or.pred  	%p20, %p16, %p19;
	@%p20 bra 	$L__BB13_10;
	cvta.to.global.u64 	%rd12, %rd6;
	mov.b16 	%rs5, 1;
	st.global.u8 	[%rd12], %rs5;
$L__BB13_10:
	ret;

}
	// .globl	reduce_count_nonzero_float_kernel
.visible .entry reduce_count_nonzero_float_kernel(
	.param .u64 .ptr .align 1 reduce_count_nonzero_float_kernel_param_0,
	.param .u64 .ptr .align 1 reduce_count_nonzero_float_kernel_param_1,
	.param .u64 reduce_count_nonzero_float_kernel_param_2
)
{
	.reg .pred 	%p<28>;
	.reg .b32 	%r<53>;
	.reg .b32 	%f<2>;
	.reg .b64 	%rd<50>;
	// demoted variable
	.shared .align 8 .b8 _ZZ33reduce_count_nonzero_float_kernelE6shared[64];
	ld.param.u64 	%rd13, [reduce_count_nonzero_float_kernel_param_0];
	ld.param.u64 	%rd14, [reduce_count_nonzero_float_kernel_param_1];
	ld.param.u64 	%rd15, [reduce_count_nonzero_float_kernel_param_2];
	mov.u32 	%r4, %ctaid.x;
	mov.u32 	%r1, %ntid.x;
	mul.wide.u32 	%rd17, %r4, %r1;
	mov.u32 	%r2, %tid.x;
	cvt.u64.u32 	%rd18, %r2;
	add.s64 	%rd46, %rd17, %rd18;
	setp.ge.u64 	%p1, %rd46, %rd15;
	mov.b64 	%rd48, 0;
	@%p1 bra 	$L__BB14_3;
	mov.u32 	%r5, %nctaid.x;
	mul.wide.u32 	%rd2, %r5, %r1;
	cvta.to.global.u64 	%rd3, %rd14;
	mov.b64 	%rd48, 0;
$L__BB14_2:
	shl.b64 	%rd20, %rd46, 2;
	add.s64 	%rd21, %rd3, %rd20;
	ld.global.nc.f32 	%f1, [%rd21];
	setp.neu.f32 	%p2, %f1, 0f00000000;
	selp.u64 	%rd22, 1, 0, %p2;
	add.s64 	%rd48, %rd48, %rd22;
	add.s64 	%rd46, %rd46, %rd2;
	setp.lt.u64 	%p3, %rd46, %rd15;
	@%p3 bra 	$L__BB14_2;
$L__BB14_3:
	// begin inline asm
	mov.b64 {%r6,%r7}, %rd48;
	// end inline asm
	shfl.sync.down.b32	%r9|%p4, %r7, 16, 31, -1;
	shfl.sync.down.b32	%r8|%p5, %r6, 16, 31, -1;
	// begin inline asm
	mov.b64 %rd24, {%r8,%r9};
	// end inline asm
	add.s64 	%rd25, %rd24, %rd48;
	// begin inline asm
	mov.b64 {%r10,%r11}, %rd25;
	// end inline asm
	shfl.sync.down.b32	%r13|%p6, %r11, 8, 31, -1;
	shfl.sync.down.b32	%r12|%p7, %r10, 8, 31, -1;
	// begin inline asm
	mov.b64 %rd26, {%r12,%r13};
	// end inline asm
	add.s64 	%rd27, %rd26, %rd25;
	// begin inline asm
	mov.b64 {%r14,%r15}, %rd27;
	// end inline asm
	shfl.sync.down.b32	%r17|%p8, %r15, 4, 31, -1;
	shfl.sync.down.b32	%r16|%p9, %r14, 4, 31, -1;
	// begin inline asm
	mov.b64 %rd28, {%r16,%r17};
	// end inline asm
	add.s64 	%rd29, %rd28, %rd27;
	// begin inline asm
	mov.b64 {%r18,%r19}, %rd29;
	// end inline asm
	shfl.sync.down.b32	%r21|%p10, %r19, 2, 31, -1;
	shfl.sync.down.b32	%r20|%p11, %r18, 2, 31, -1;
	// begin inline asm
	mov.b64 %rd30, {%r20,%r21};
	// end inline asm
	add.s64 	%rd31, %rd30, %rd29;
	// begin inline asm
	mov.b64 {%r22,%r23}, %rd31;
	// end inline asm
	shfl.sync.down.b32	%r25|%p12, %r23, 1, 31, -1;
	shfl.sync.down.b32	%r24|%p13, %r22, 1, 31, -1;
	// begin inline asm
	mov.b64 %rd32, {%r24,%r25};
	// end inline asm
	add.s64 	%rd9, %rd32, %rd31;
	and.b32  	%r3, %r2, 31;
	setp.ne.s32 	%p14, %r3, 0;
	@%p14 bra 	$L__BB14_5;
	shr.u32 	%r26, %r2, 2;
	mov.u32 	%r27, _ZZ33reduce_count_nonzero_float_kernelE6shared;
	add.s32 	%r28, %r27, %r26;
	st.shared.u64 	[%r28], %rd9;
$L__BB14_5:
	bar.sync 	0;
	setp.gt.u32 	%p15, %r2, 31;
	@%p15 bra 	$L__BB14_10;
	shr.u32 	%r29, %r1, 5;
	setp.ge.u32 	%p16, %r3, %r29;
	mov.b64 	%rd49, 0;
	@%p16 bra 	$L__BB14_8;
	shl.b32 	%r30, %r3, 3;
	mov.u32 	%r31, _ZZ33reduce_count_nonzero_float_kernelE6shared;
	add.s32 	%r32, %r31, %r30;
	ld.shared.u64 	%rd49, [%r32];
$L__BB14_8:
	setp.ne.s32 	%p17, %r3, 0;
	// begin inline asm
	mov.b64 {%r33,%r34}, %rd49;
	// end inline asm
	shfl.sync.down.b32	%r36|%p18, %r34, 16, 31, -1;
	shfl.sync.down.b32	%r35|%p19, %r33, 16, 31, -1;
	// begin inline asm
	mov.b64 %rd35, {%r35,%r36};
	// end inline asm
	add.s64 	%rd36, %rd35, %rd49;
	// begin inline asm
	mov.b64 {%r37,%r38}, %rd36;
	// end inline asm
	shfl.sync.down.b32	%r40|%p20, %r38, 8, 31, -1;
	shfl.sync.down.b32	%r39|%p21, %r37, 8, 31, -1;
	// begin inline asm
	mov.b64 %rd37, {%r39,%r40};
	// end inline asm
	add.s64 	%rd38, %rd37, %rd36;
	// begin inline asm
	mov.b64 {%r41,%r42}, %rd38;
	// end inline asm
	shfl.sync.down.b32	%r44|%p22, %r42, 4, 31, -1;
	shfl.sync.down.b32	%r43|%p23, %r41, 4, 31, -1;
	// begin inline asm
	mov.b64 %rd39, {%r43,%r44};
	// end inline asm
	add.s64 	%rd40, %rd39, %rd38;
	// begin inline asm
	mov.b64 {%r45,%r46}, %rd40;
	// end inline asm
	shfl.sync.down.b32	%r48|%p24, %r46, 2, 31, -1;
	shfl.sync.down.b32	%r47|%p25, %r45, 2, 31, -1;
	// begin inline asm
	mov.b64 %rd41, {%r47,%r48};
	// end inline asm
	add.s64 	%rd42, %rd41, %rd40;
	// begin inline asm
	mov.b64 {%r49,%r50}, %rd42;
	// end inline asm
	shfl.sync.down.b32	%r52|%p26, %r50, 1, 31, -1;
	shfl.sync.down.b32	%r51|%p27, %r49, 1, 31, -1;
	// begin inline asm
	mov.b64 %rd43, {%r51,%r52};
	// end inline asm
	add.s64 	%rd12, %rd43, %rd42;
	@%p17 bra 	$L__BB14_10;
	cvta.to.global.u64 	%rd44, %rd13;
	atom.global.add.u64 	%rd45, [%rd44], %rd12;
$L__BB14_10:
	ret;

}
	// .globl	reduce_sum_int32_kernel
.visible .entry reduce_sum_int32_kernel(
	.param .u64 .ptr .align 1 reduce_sum_int32_kernel_param_0,
	.param .u64 .ptr .align 1 reduce_sum_int32_kernel_param_1,
	.param .u64 reduce_sum_int32_kernel_param_2
)
{
	.reg .pred 	%p<27>;
	.reg .b32 	%r<54>;
	.reg .b64 	%rd<50>;
	// demoted variable
	.shared .align 8 .b8 _ZZ23reduce_sum_int32_kernelE6shared[64];
	ld.param.u64 	%rd13, [reduce_sum_int32_kernel_param_0];
	ld.param.u64 	%rd14, [reduce_sum_int32_kernel_param_1];
	ld.param.u64 	%rd15, [reduce_sum_int32_kernel_param_2];
	mov.u32 	%r4, %ctaid.x;
	mov.u32 	%r1, %ntid.x;
	mul.wide.u32 	%rd17, %r4, %r1;
	mov.u32 	%r2, %tid.x;
	cvt.u64.u32 	%rd18, %r2;
	add.s64 	%rd46, %rd17, %rd18;
	setp.ge.u64 	%p1, %rd46, %rd15;
	mov.b64 	%rd48, 0;
	@%p1 bra 	$L__BB15_3;
	mov.u32 	%r5, %nctaid.x;
	mul.wide.u32 	%rd2, %r5, %r1;
	cvta.to.global.u64 	%rd3, %rd14;
	mov.b64 	%rd48, 0;
$L__BB15_2:
	shl.b64 	%rd20, %rd46, 2;
	add.s64 	%rd21, %rd3, %rd20;
	ld.global.nc.u32 	%r6, [%rd21];
	cvt.s64.s32 	%rd22, %r6;
	add.s64 	%rd48, %rd48, %rd22;
	add.s64 	%rd46, %rd46, %rd2;
	setp.lt.u64 	%p2, %rd46, %rd15;
	@%p2 bra 	$L__BB15_2;
$L__BB15_3:
	// begin inline asm
	mov.b64 {%r7,%r8}, %rd48;
	// end inline asm
	shfl.sync.down.b32	%r10|%p3, %r8, 16, 31, -1;
	shfl.sync.down.b32	%r9|%p4, %r7, 16, 31, -1;
	// begin inline asm
	mov.b64 %rd24, {%r9,%r10};
	// end inline asm
	add.s64 	%rd25, %rd24, %rd48;
	// begin inline asm
	mov.b64 {%r11,%r12}, %rd25;
	// end inline asm
	shfl.sync.down.b32	%r14|%p5, %r12, 8, 31, -1;
	shfl.sync.down.b32	%r13|%p6, %r11, 8, 31, -1;
	// begin inline asm
	mov.b64 %rd26, {%r13,%r14};
	// end inline asm
	add.s64 	%rd27, %rd26, %rd25;
	// begin inline asm
	mov.b64 {%r15,%r16}, %rd27;
	// end inline asm
	shfl.sync.down.b32	%r18|%p7, %r16, 4, 31, -1;
	shfl.sync.down.b32	%r17|%p8, %r15, 4, 31, -1;
	// begin inline asm
	mov.b64 %rd28, {%r17,%r18};
	// end inline asm
	add.s64 	%rd29, %rd28, %rd27;
	// begin inline asm
	mov.b64 {%r19,%r20}, %rd29;
	// end inline asm
	shfl.sync.down.b32	%r22|%p9, %r20, 2, 31, -1;
	shfl.sync.down.b32	%r21|%p10, %r19, 2, 31, -1;
	// begin inline asm
	mov.b64 %rd30, {%r21,%r22};
	// end inline asm
	add.s64 	%rd31, %rd30, %rd29;
	// begin inline asm
	mov.b64 {%r23,%r24}, %rd31;
	// end inline asm
	shfl.sync.down.b32	%r26|%p11, %r24, 1, 31, -1;
	shfl.sync.down.b32	%r25|%p12, %r23, 1, 31, -1;
	// begin inline asm
	mov.b64 %rd32, {%r25,%r26};
	// end inline asm
	add.s64 	%rd9, %rd32, %rd31;
	and.b32  	%r3, %r2, 31;
	setp.ne.s32 	%p13, %r3, 0;
	@%p13 bra 	$L__BB15_5;
	shr.u32 	%r27, %r2, 2;
	mov.u32 	%r28, _ZZ23reduce_sum_int32_kernelE6shared;
	add.s32 	%r29, %r28, %r27;
	st.shared.u64 	[%r29], %rd9;
$L__BB15_5:
	bar.sync 	0;
	setp.gt.u32 	%p14, %r2, 31;
	@%p14 bra 	$L__BB15_10;
	shr.u32 	%r30, %r1, 5;
	setp.ge.u32 	%p15, %r3, %r30;
	mov.b64 	%rd49, 0;
	@%p15 bra 	$L__BB15_8;
	shl.b32 	%r31, %r3, 3;
	mov.u32 	%r32, _ZZ23reduce_sum_int32_kernelE6shared;
	add.s32 	%r33, %r32, %r31;
	ld.shared.u64 	%rd49, [%r33];
$L__BB15_8:
	setp.ne.s32 	%p16, %r3, 0;
	// begin inline asm
	mov.b64 {%r34,%r35}, %rd49;
	// end inline asm
	shfl.sync.down.b32	%r37|%p17, %r35, 16, 31, -1;
	shfl.sync.down.b32	%r36|%p18, %r34, 16, 31, -1;
	// begin inline asm
	mov.b64 %rd35, {%r36,%r37};
	// end inline asm
	add.s64 	%rd36, %rd35, %rd49;
	// begin inline asm
	mov.b64 {%r38,%r39}, %rd36;
	// end inline asm
	shfl.sync.down.b32	%r41|%p19, %r39, 8, 31, -1;
	shfl.sync.down.b32	%r40|%p20, %r38, 8, 31, -1;
	// begin inline asm
	mov.b64 %rd37, {%r40,%r41};
	// end inline asm
	add.s64 	%rd38, %rd37, %rd36;
	// begin inline asm
	mov.b64 {%r42,%r43}, %rd38;
	// end inline asm
	shfl.sync.down.b32	%r45|%p21, %r43, 4, 31, -1;
	shfl.sync.down.b32	%r44|%p22, %r42, 4, 31, -1;
	// begin inline asm
	mov.b64 %rd39, {%r44,%r45};
	// end inline asm
	add.s64 	%rd40, %rd39, %rd38;
	// begin inline asm
	mov.b64 {%r46,%r47}, %rd40;
	// end inline asm
	shfl.sync.down.b32	%r49|%p23, %r47, 2, 31, -1;
	shfl.sync.down.b32	%r48|%p24, %r46, 2, 31, -1;
	// begin inline asm
	mov.b64 %rd41, {%r48,%r49};
	// end inline asm
	add.s64 	%rd42, %rd41, %rd40;
	// begin inline asm
	mov.b64 {%r50,%r51}, %rd42;
	// end inline asm
	shfl.sync.down.b32	%r53|%p25, %r51, 1, 31, -1;
	shfl.sync.down.b32	%r52|%p26, %r50, 1, 31, -1;
	// begin inline asm
	mov.b64 %rd43, {%r52,%r53};
	// end inline asm
	add.s64 	%rd12, %rd43, %rd42;
	@%p16 bra 	$L__BB15_10;
	cvta.to.global.u64 	%rd44, %rd13;
	atom.global.add.u64 	%rd45, [%rd44], %rd12;
$L__BB15_10:
	ret;

}
	// .globl	reduce_max_int32_kernel
.visible .entry reduce_max_int32_kernel(
	.param .u64 .ptr .align 1 reduce_max_int32_kernel_param_0,
	.param .u64 .ptr .align 1 reduce_max_int32_kernel_param_1,
	.param .u64 reduce_max_int32_kernel_param_2
)
{
	.reg .pred 	%p<17>;
	.reg .b32 	%r<46>;
	.reg .b64 	%rd<15>;
	// demoted variable
	.shared .align 4 .b8 _ZZ23reduce_max_int32_kernelE6shared[32];
	ld.param.u64 	%rd6, [reduce_max_int32_kernel_param_0];
	ld.param.u64 	%rd7, [reduce_max_int32_kernel_param_1];
	ld.param.u64 	%rd8, [reduce_max_int32_kernel_param_2];
	mov.u32 	%r12, %ctaid.x;
	mov.u32 	%r1, %ntid.x;
	mul.wide.u32 	%rd9, %r12, %r1;
	mov.u32 	%r2, %tid.x;
	cvt.u64.u32 	%rd10, %r2;
	add.s64 	%rd14, %rd9, %rd10;
	setp.ge.u64 	%p1, %rd14, %rd8;
	mov.b32 	%r44, -2147483648;
	@%p1 bra 	$L__BB16_3;
	mov.u32 	%r14, %nctaid.x;
	mul.wide.u32 	%rd2, %r14, %r1;
	cvta.to.global.u64 	%rd3, %rd7;
	mov.b32 	%r44, -2147483648;
$L__BB16_2:
	shl.b64 	%rd11, %rd14, 2;
	add.s64 	%rd12, %rd3, %rd11;
	ld.global.nc.u32 	%r15, [%rd12];
	max.s32 	%r44, %r44, %r15;
	add.s64 	%rd14, %rd14, %rd2;
	setp.lt.u64 	%p2, %rd14, %rd8;
	@%p2 bra 	$L__BB16_2;
$L__BB16_3:
	shfl.sync.down.b32	%r16|%p3, %r44, 16, 31, -1;
	max.s32 	%r17, %r44, %r16;
	shfl.sync.down.b32	%r18|%p4, %r17, 8, 31, -1;
	max.s32 	%r19, %r17, %r18;
	shfl.sync.down.b32	%r20|%p5, %r19, 4, 31, -1;
	max.s32 	%r21, %r19, %r20;
	shfl.sync.down.b32	%r22|%p6, %r21, 2, 31, -1;
	max.s32 	%r23, %r21, %r22;
	shfl.sync.down.b32	%r24|%p7, %r23, 1, 31, -1;
	max.s32 	%r6, %r23, %r24;
	and.b32  	%r7, %r2, 31;
	setp.ne.s32 	%p8, %r7, 0;
	@%p8 bra 	$L__BB16_5;
	shr.u32 	%r25, %r2, 3;
	mov.u32 	%r26, _ZZ23reduce_max_int32_kernelE6shared;
	add.s32 	%r27, %r26, %r25;
	st.shared.u32 	[%r27], %r6;
$L__BB16_5:
	bar.sync 	0;
	setp.gt.u32 	%p9, %r2, 31;
	@%p9 bra 	$L__BB16_10;
	shr.u32 	%r29, %r1, 5;
	setp.ge.u32 	%p10, %r7, %r29;
	mov.b32 	%r45, -2147483648;
	@%p10 bra 	$L__BB16_8;
	shl.b32 	%r30, %r7, 2;
	mov.u32 	%r31, _ZZ23reduce_max_int32_kernelE6shared;
	add.s32 	%r32, %r31, %r30;
	ld.shared.u32 	%r45, [%r32];
$L__BB16_8:
	setp.ne.s32 	%p11, %r7, 0;
	shfl.sync.down.b32	%r33|%p12, %r45, 16, 31, -1;
	max.s32 	%r34, %r45, %r33;
	shfl.sync.down.b32	%r35|%p13, %r34, 8, 31, -1;
	max.s32 	%r36, %r34, %r35;
	shfl.sync.down.b32	%r37|%p14, %r36, 4, 31, -1;
	max.s32 	%r38, %r36, %r37;
	shfl.sync.down.b32	%r39|%p15, %r38, 2, 31, -1;
	max.s32 	%r40, %r38, %r39;
	shfl.sync.down.b32	%r41|%p16, %r40, 1, 31, -1;
	max.s32 	%r10, %r40, %r41;
	@%p11 bra 	$L__BB16_10;
	cvta.to.global.u64 	%rd13, %rd6;
	atom.global.max.s32 	%r42, [%rd13], %r10;
$L__BB16_10:
	ret;

}


// ===== COMPILED SASS (sm_100) =====

	.target	sm_100

	.elftype	@"ET_EXEC"


//--------------------- .note.nv.tkinfo           --------------------------
	.section	.note.nv.tkinfo,"",@"SHT_NOTE"
	.sectionflags	@"SHF_NOTE_NV_TKINFO"
	.tkinfo
        /*0018*/ 	.word	0x00000002
        /*0030*/ 	.string	""
        /*0030*/ 	.string	"ptxas"
        /*0030*/ 	.string	"Cuda compilation tools, release 13.0, V13.0.88"
        /*0030*/ 	.string	"Build cuda_13.0.r13.0/compiler.36424714_0"
        /*0030*/ 	.string	"-arch sm_100 -m 64 "



//--------------------- .note.nv.cuinfo           --------------------------
	.section	.note.nv.cuinfo,"",@"SHT_NOTE"
	.sectionflags	@"SHF_NOTE_NV_CUINFO"
        /*0018*/ 	.short	0x0002
        /*001a*/ 	.short	0x0064
        /*001c*/ 	.short	0x0082
	.zero		2


//--------------------- .nv.info                  --------------------------
	.section	.nv.info,"",@"SHT_CUDA_INFO"
	.align	4


	//----- nvinfo : EIATTR_REGCOUNT
	.align		4
        /*0000*/ 	.byte	0x04, 0x2f
        /*0002*/ 	.short	(.L_1 - .L_0)
	.align		4
.L_0:
        /*0004*/ 	.word	index@(reduce_sum_float_kernel)
        /*0008*/ 	.word	0x0000000e


	//----- nvinfo : EIATTR_FRAME_SIZE
	.align		4
.L_1:
        /*000c*/ 	.byte	0x04, 0x11
        /*000e*/ 	.short	(.L_3 - .L_2)
	.align		4
.L_2:
        /*0010*/ 	.word	index@(reduce_sum_float_kernel)
        /*0014*/ 	.word	0x00000000


	//----- nvinfo : EIATTR_REGCOUNT
	.align		4
.L_3:
        /*0018*/ 	.byte	0x04, 0x2f
        /*001a*/ 	.short	(.L_5 - .L_4)
	.align		4
.L_4:
        /*001c*/ 	.word	index@(reduce_prod_float_kernel)
        /*0020*/ 	.word	0x0000000e


	//----- nvinfo : EIATTR_FRAME_SIZE
	.align		4
.L_5:
        /*0024*/ 	.byte	0x04, 0x11
        /*0026*/ 	.short	(.L_7 - .L_6)
	.align		4
.L_6:
        /*0028*/ 	.word	index@(reduce_prod_float_kernel)
        /*002c*/ 	.word	0x00000000


	//----- nvinfo : EIATTR_REGCOUNT
	.align		4
.L_7:
        /*0030*/ 	.byte	0x04, 0x2f
        /*0032*/ 	.short	(.L_9 - .L_8)
	.align		4
.L_8:
        /*0034*/ 	.word	index@(reduce_max_float_kernel)
        /*0038*/ 	.word	0x0000000e


	//----- nvinfo : EIATTR_FRAME_SIZE
	.align		4
.L_9:
        /*003c*/ 	.byte	0x04, 0x11
        /*003e*/ 	.short	(.L_11 - .L_10)
	.align		4
.L_10:
        /*0040*/ 	.word	index@(reduce_max_float_kernel)
        /*0044*/ 	.word	0x00000000


	//----- nvinfo : EIATTR_REGCOUNT
	.align		4
.L_11:
        /*0048*/ 	.byte	0x04, 0x2f
        /*004a*/ 	.short	(.L_13 - .L_12)
	.align		4
.L_12:
        /*004c*/ 	.word	index@(reduce_min_float_kernel)
        /*0050*/ 	.word	0x0000000e


	//----- nvinfo : EIATTR_FRAME_SIZE
	.align		4
.L_13:
        /*0054*/ 	.byte	0x04, 0x11
        /*0056*/ 	.short	(.L_15 - .L_14)
	.align		4
.L_14:
        /*0058*/ 	.word	index@(reduce_min_float_kernel)
        /*005c*/ 	.word	0x00000000


	//----- nvinfo : EIATTR_REGCOUNT
	.align		4
.L_15:
        /*0060*/ 	.byte	0x04, 0x2f
        /*0062*/ 	.short	(.L_17 - .L_16)
	.align		4
.L_16:
        /*0064*/ 	.word	index@(reduce_sum_axis_last_float_kernel)
        /*0068*/ 	.word	0x0000000e


	//----- nvinfo : EIATTR_FRAME_SIZE
	.align		4
.L_17:
        /*006c*/ 	.byte	0x04, 0x11
        /*006e*/ 	.short	(.L_19 - .L_18)
	.align		4
.L_18:
        /*0070*/ 	.word	index@(reduce_sum_axis_last_float_kernel)
        /*0074*/ 	.word	0x00000000


	//----- nvinfo : EIATTR_REGCOUNT
	.align		4
.L_19:
        /*0078*/ 	.byte	0x04, 0x2f
        /*007a*/ 	.short	(.L_21 - .L_20)
	.align		4
.L_20:
        /*007c*/ 	.word	index@(reduce_max_axis_last_float_kernel)
        /*0080*/ 	.word	0x0000000e


	//----- nvinfo : EIATTR_FRAME_SIZE
	.align		4
.L_21:
        /*0084*/ 	.byte	0x04, 0x11
        /*0086*/ 	.short	(.L_23 - .L_22)
	.align		4
.L_22:
        /*0088*/ 	.word	index@(reduce_max_axis_last_float_kernel)
        /*008c*/ 	.word	0x00000000


	//----- nvinfo : EIATTR_REGCOUNT
	.align		4
.L_23:
        /*0090*/ 	.byte	0x04, 0x2f
        /*0092*/ 	.short	(.L_25 - .L_24)
	.align		4
.L_24:
        /*0094*/ 	.word	index@(reduce_min_axis_last_float_kernel)
        /*0098*/ 	.word	0x0000000e


	//----- nvinfo : EIATTR_FRAME_SIZE
	.align		4
.L_25:
        /*009c*/ 	.byte	0x04, 0x11
        /*009e*/ 	.short	(.L_27 - .L_26)
	.align		4
.L_26:
        /*00a0*/ 	.word	index@(reduce_min_axis_last_float_kernel)
        /*00a4*/ 	.word	0x00000000


	//----- nvinfo : EIATTR_REGCOUNT
	.align		4
.L_27:
        /*00a8*/ 	.byte	0x04, 0x2f
        /*00aa*/ 	.short	(.L_29 - .L_28)
	.align		4
.L_28:
        /*00ac*/ 	.word	index@(reduce_mean_float_kernel)
        /*00b0*/ 	.word	0x00000010


	//----- nvinfo : EIATTR_FRAME_SIZE
	.align		4
.L_29:
        /*00b4*/ 	.byte	0x04, 0x11
        /*00b6*/ 	.short	(.L_31 - .L_30)
	.align		4
.L_30:
        /*00b8*/ 	.word	index@($__internal_2_$__cuda_sm3x_div_rn_noftz_f32_slowpath)
        /*00bc*/ 	.word	0x00000000


	//----- nvinfo : EIATTR_FRAME_SIZE
	.align		4
.L_31:
        /*00c0*/ 	.byte	0x04, 0x11
        /*00c2*/ 	.short	(.L_33 - .L_32)
	.align		4
.L_32:
        /*00c4*/ 	.word	index@(reduce_mean_float_kernel)
        /*00c8*/ 	.word	0x00000000


	//----- nvinfo : EIATTR_REGCOUNT
	.align		4
.L_33:
        /*00cc*/ 	.byte	0x04, 0x2f
        /*00ce*/ 	.short	(.L_35 - .L_34)
	.align		4
.L_34:
        /*00d0*/ 	.word	index@(reduce_mean_axis_last_float_kernel)
        /*00d4*/ 	.word	0x0000000e


	//----- nvinfo : EIATTR_FRAME_SIZE
	.align		4
.L_35:
        /*00d8*/ 	.byte	0x04, 0x11
        /*00da*/ 	.short	(.L_37 - .L_36)
	.align		4
.L_36:
        /*00dc*/ 	.word	index@($__internal_1_$__cuda_sm3x_div_rn_noftz_f32_slowpath)
        /*00e0*/ 	.word	0x00000000


	//----- nvinfo : EIATTR_FRAME_SIZE
	.align		4
.L_37:
        /*00e4*/ 	.byte	0x04, 0x11
        /*00e6*/ 	.short	(.L_39 - .L_38)
	.align		4
.L_38:
        /*00e8*/ 	.word	index@(reduce_mean_axis_last_float_kernel)
        /*00ec*/ 	.word	0x00000000


	//----- nvinfo : EIATTR_REGCOUNT
	.align		4
.L_39:
        /*00f0*/ 	.byte	0x04, 0x2f
        /*00f2*/ 	.short	(.L_41 - .L_40)
	.align		4
.L_40:
        /*00f4*/ 	.word	index@(reduce_variance_float_kernel)
        /*00f8*/ 	.word	0x00000010


	//----- nvinfo : EIATTR_FRAME_SIZE
	.align		4
.L_41:
        /*00fc*/ 	.byte	0x04, 0x11
        /*00fe*/ 	.short	(.L_43 - .L_42)
	.align		4
.L_42:
        /*0100*/ 	.word	index@($__internal_0_$__cuda_sm3x_div_rn_noftz_f32_slowpath)
        /*0104*/ 	.word	0x00000000


	//----- nvinfo : EIATTR_FRAME_SIZE
	.align		4
.L_43:
        /*0108*/ 	.byte	0x04, 0x11
        /*010a*/ 	.short	(.L_45 - .L_44)
	.align		4
.L_44:
        /*010c*/ 	.word	index@(reduce_variance_float_kernel)
        /*0110*/ 	.word	0x00000000


	//----- nvinfo : EIATTR_REGCOUNT
	.align		4
.L_45:
        /*0114*/ 	.byte	0x04, 0x2f
        /*0116*/ 	.short	(.L_47 - .L_46)
	.align		4
.L_46:
        /*0118*/ 	.word	index@(reduce_l1_norm_float_kernel)
        /*011c*/ 	.word	0x0000000e


	//----- nvinfo : EIATTR_FRAME_SIZE
	.align		4
.L_47:
        /*0120*/ 	.byte	0x04, 0x11
        /*0122*/ 	.short	(.L_49 - .L_48)
	.align		4
.L_48:
        /*0124*/ 	.word	index@(reduce_l1_norm_float_kernel)
        /*0128*/ 	.word	0x00000000


	//----- nvinfo : EIATTR_REGCOUNT
	.align		4
.L_49:
        /*012c*/ 	.byte	0x04, 0x2f
        /*012e*/ 	.short	(.L_51 - .L_50)
	.align		4
.L_50:
        /*0130*/ 	.word	index@(reduce_l2_norm_sq_float_kernel)
        /*0134*/ 	.word	0x0000000e


	//----- nvinfo : EIATTR_FRAME_SIZE
	.align		4
.L_51:
        /*0138*/ 	.byte	0x04, 0x11
        /*013a*/ 	.short	(.L_53 - .L_52)
	.align		4
.L_52:
        /*013c*/ 	.word	index@(reduce_l2_norm_sq_float_kernel)
        /*0140*/ 	.word	0x00000000


	//----- nvinfo : EIATTR_REGCOUNT
	.align		4
.L_53:
        /*0144*/ 	.byte	0x04, 0x2f
        /*0146*/ 	.short	(.L_55 - .L_54)
	.align		4
.L_54:
        /*0148*/ 	.word	index@(reduce_all_kernel)
        /*014c*/ 	.word	0x00000012


	//----- nvinfo : EIATTR_FRAME_SIZE
	.align		4
.L_55:
        /*0150*/ 	.byte	0x04, 0x11
        /*0152*/ 	.short	(.L_57 - .L_56)
	.align		4
.L_56:
        /*0154*/ 	.word	index@(reduce_all_kernel)
        /*0158*/ 	.word	0x00000000


	//----- nvinfo : EIATTR_REGCOUNT
	.align		4
.L_57:
        /*015c*/ 	.byte	0x04, 0x2f
        /*015e*/ 	.short	(.L_59 - .L_58)
	.align		4
.L_58:
        /*0160*/ 	.word	index@(reduce_any_kernel)
        /*0164*/ 	.word	0x00000012


	//----- nvinfo : EIATTR_FRAME_SIZE
	.align		4
.L_59:
        /*0168*/ 	.byte	0x04, 0x11
        /*016a*/ 	.short	(.L_61 - .L_60)
	.align		4
.L_60:
        /*016c*/ 	.word	index@(reduce_any_kernel)
        /*0170*/ 	.word	0x00000000


	//----- nvinfo : EIATTR_REGCOUNT
	.align		4
.L_61:
        /*0174*/ 	.byte	0x04, 0x2f
        /*0176*/ 	.short	(.L_63 - .L_62)
	.align		4
.L_62:
        /*0178*/ 	.word	index@(reduce_count_nonzero_float_kernel)
        /*017c*/ 	.word	0x00000012


	//----- nvinfo : EIATTR_FRAME_SIZE
	.align		4
.L_63:
        /*0180*/ 	.byte	0x04, 0x11
        /*0182*/ 	.short	(.L_65 - .L_64)
	.align		4
.L_64:
        /*0184*/ 	.word	index@(reduce_count_nonzero_float_kernel)
        /*0188*/ 	.word	0x00000000


	//----- nvinfo : EIATTR_REGCOUNT
	.align		4
.L_65:
        /*018c*/ 	.byte	0x04, 0x2f
        /*018e*/ 	.short	(.L_67 - .L_66)
	.align		4
.L_66:
        /*0190*/ 	.word	index@(reduce_sum_int32_kernel)
        /*0194*/ 	.word	0x00000012


	//----- nvinfo : EIATTR_FRAME_SIZE
	.align		4
.L_67:
        /*0198*/ 	.byte	0x04, 0x11
        /*019a*/ 	.short	(.L_69 - .L_68)
	.align		4
.L_68:
        /*019c*/ 	.word	index@(reduce_sum_int32_kernel)
        /*01a0*/ 	.word	0x00000000


	//----- nvinfo : EIATTR_REGCOUNT
	.align		4
.L_69:
        /*01a4*/ 	.byte	0x04, 0x2f
        /*01a6*/ 	.short	(.L_71 - .L_70)
	.align		4
.L_70:
        /*01a8*/ 	.word	index@(reduce_max_int32_kernel)
        /*01ac*/ 	.word	0x0000000e


	//----- nvinfo : EIATTR_FRAME_SIZE
	.align		4
.L_71:
        /*01b0*/ 	.byte	0x04, 0x11
        /*01b2*/ 	.short	(.L_73 - .L_72)
	.align		4
.L_72:
        /*01b4*/ 	.word	index@(reduce_max_int32_kernel)
        /*01b8*/ 	.word	0x00000000


	//----- nvinfo : EIATTR_MIN_STACK_SIZE
	.align		4
.L_73:
        /*01bc*/ 	.byte	0x04, 0x12
        /*01be*/ 	.short	(.L_75 - .L_74)
	.align		4
.L_74:
        /*01c0*/ 	.word	index@(reduce_max_int32_kernel)
        /*01c4*/ 	.word	0x00000000


	//----- nvinfo : EIATTR_MIN_STACK_SIZE
	.align		4
.L_75:
        /*01c8*/ 	.byte	0x04, 0x12
        /*01ca*/ 	.short	(.L_77 - .L_76)
	.align		4
.L_76:
        /*01cc*/ 	.word	index@(reduce_sum_int32_kernel)
        /*01d0*/ 	.word	0x00000000


	//----- nvinfo : EIATTR_MIN_STACK_SIZE
	.align		4
.L_77:
        /*01d4*/ 	.byte	0x04, 0x12
        /*01d6*/ 	.short	(.L_79 - .L_78)
	.align		4
.L_78:
        /*01d8*/ 	.word	index@(reduce_count_nonzero_float_kernel)
        /*01dc*/ 	.word	0x00000000


	//----- nvinfo : EIATTR_MIN_STACK_SIZE
	.align		4
.L_79:
        /*01e0*/ 	.byte	0x04, 0x12
        /*01e2*/ 	.short	(.L_81 - .L_80)
	.align		4
.L_80:
        /*01e4*/ 	.word	index@(reduce_any_kernel)
        /*01e8*/ 	.word	0x00000000


	//----- nvinfo : EIATTR_MIN_STACK_SIZE
	.align		4
.L_81:
        /*01ec*/ 	.byte	0x04, 0x12
        /*01ee*/ 	.short	(.L_83 - .L_82)
	.align		4
.L_82:
        /*01f0*/ 	.word	index@(reduce_all_kernel)
        /*01f4*/ 	.word	0x00000000


	//----- nvinfo : EIATTR_MIN_STACK_SIZE
	.align		4
.L_83:
        /*01f8*/ 	.byte	0x04, 0x12
        /*01fa*/ 	.short	(.L_85 - .L_84)
	.align		4
.L_84:
        /*01fc*/ 	.word	index@(reduce_l2_norm_sq_float_kernel)
        /*0200*/ 	.word	0x00000000


	//----- nvinfo : EIATTR_MIN_STACK_SIZE
	.align		4
.L_85:
        /*0204*/ 	.byte	0x04, 0x12
        /*0206*/ 	.short	(.L_87 - .L_86)
	.align		4
.L_86:
        /*0208*/ 	.word	index@(reduce_l1_norm_float_kernel)
        /*020c*/ 	.word	0x00000000


	//----- nvinfo : EIATTR_MIN_STACK_SIZE
	.align		4
.L_87:
        /*0210*/ 	.byte	0x04, 0x12
        /*0212*/ 	.short	(.L_89 - .L_88)
	.align		4
.L_88:
        /*0214*/ 	.word	index@(reduce_variance_float_kernel)
        /*0218*/ 	.word	0x00000000


	//----- nvinfo : EIATTR_MIN_STACK_SIZE
	.align		4
.L_89:
        /*021c*/ 	.byte	0x04, 0x12
        /*021e*/ 	.short	(.L_91 - .L_90)
	.align		4
.L_90:
        /*0220*/ 	.word	index@(reduce_mean_axis_last_float_kernel)
        /*0224*/ 	.word	0x00000000


	//----- nvinfo : EIATTR_MIN_STACK_SIZE
	.align		4
.L_91:
        /*0228*/ 	.byte	0x04, 0x12
        /*022a*/ 	.short	(.L_93 - .L_92)
	.align		4
.L_92:
        /*022c*/ 	.word	index@(reduce_mean_float_kernel)
        /*0230*/ 	.word	0x00000000


	//----- nvinfo : EIATTR_MIN_STACK_SIZE
	.align		4
.L_93:
        /*0234*/ 	.byte	0x04, 0x12
        /*0236*/ 	.short	(.L_95 - .L_94)
	.align		4
.L_94:
        /*0238*/ 	.word	index@(reduce_min_axis_last_float_kernel)
        /*023c*/ 	.word	0x00000000


	//----- nvinfo : EIATTR_MIN_STACK_SIZE
	.align		4
.L_95:
        /*0240*/ 	.byte	0x04, 0x12
        /*0242*/ 	.short	(.L_97 - .L_96)
	.align		4
.L_96:
        /*0244*/ 	.word	index@(reduce_max_axis_last_float_kernel)
        /*0248*/ 	.word	0x00000000


	//----- nvinfo : EIATTR_MIN_STACK_SIZE
	.align		4
.L_97:
        /*024c*/ 	.byte	0x04, 0x12
        /*024e*/ 	.short	(.L_99 - .L_98)
	.align		4
.L_98:
        /*0250*/ 	.word	index@(reduce_sum_axis_last_float_kernel)
        /*0254*/ 	.word	0x00000000


	//----- nvinfo : EIATTR_MIN_STACK_SIZE
	.align		4
.L_99:
        /*0258*/ 	.byte	0x04, 0x12
        /*025a*/ 	.short	(.L_101 - .L_100)
	.align		4
.L_100:
        /*025c*/ 	.word	index@(reduce_min_float_kernel)
        /*0260*/ 	.word	0x00000000


	//----- nvinfo : EIATTR_MIN_STACK_SIZE
	.align		4
.L_101:
        /*0264*/ 	.byte	0x04, 0x12
        /*0266*/ 	.short	(.L_103 - .L_102)
	.align		4
.L_102:
        /*0268*/ 	.word	index@(reduce_max_float_kernel)
        /*026c*/ 	.word	0x00000000


	//----- nvinfo : EIATTR_MIN_STACK_SIZE
	.align		4
.L_103:
        /*0270*/ 	.byte	0x04, 0x12
        /*0272*/ 	.short	(.L_105 - .L_104)
	.align		4
.L_104:
        /*0274*/ 	.word	index@(reduce_prod_float_kernel)
        /*0278*/ 	.word	0x00000000


	//----- nvinfo : EIATTR_MIN_STACK_SIZE
	.align		4
.L_105:
        /*027c*/ 	.byte	0x04, 0x12
        /*027e*/ 	.short	(.L_107 - .L_106)
	.align		4
.L_106:
        /*0280*/ 	.word	index@(reduce_sum_float_kernel)
        /*0284*/ 	.word	0x00000000
.L_107:


//--------------------- .nv.compat                --------------------------
	.section	.nv.compat,"",@"SHT_CUDA_COMPAT_INFO"
	.align	4
        /*0000*/ 	.byte	0x02, 0x09, 0x00, 0x00, 0x02, 0x02, 0x01, 0x00, 0x02, 0x05, 0x05, 0x00, 0x03, 0x07, 0x01, 0x01
        /*0010*/ 	.byte	0x02, 0x03, 0x00, 0x00, 0x02, 0x06, 0x01, 0x00, 0x04, 0x0b, 0x08, 0x00, 0x01, 0x00, 0x00, 0x00
        /*0020*/ 	.byte	0x00, 0x00, 0x00, 0x00


//--------------------- .nv.info.reduce_max_int32_kernel --------------------------
	.section	.nv.info.reduce_max_int32_kernel,"",@"SHT_CUDA_INFO"
	.sectionflags	@""
	.align	4


	//----- nvinfo : EIATTR_CUDA_API_VERSION
	.align		4
        /*0000*/ 	.byte	0x04, 0x37
        /*0002*/ 	.short	(.L_109 - .L_108)
.L_108:
        /*0004*/ 	.word	0x00000082


	//----- nvinfo : EIATTR_KPARAM_INFO
	.align		4
.L_109:
        /*0008*/ 	.byte	0x04, 0x17
        /*000a*/ 	.short	(.L_111 - .L_110)
.L_110:
        /*000c*/ 	.word	0x00000000
        /*0010*/ 	.short	0x0002
        /*0012*/ 	.short	0x0010
        /*0014*/ 	.byte	0x00, 0xf0, 0x21, 0x00


	//----- nvinfo : EIATTR_KPARAM_INFO
	.align		4
.L_111:
        /*0018*/ 	.byte	0x04, 0x17
        /*001a*/ 	.short	(.L_113 - .L_112)
.L_112:
        /*001c*/ 	.word	0x00000000
        /*0020*/ 	.short	0x0001
        /*0022*/ 	.short	0x0008
        /*0024*/ 	.byte	0x00, 0xf5, 0x21, 0x00


	//----- nvinfo : EIATTR_KPARAM_INFO
	.align		4
.L_113:
        /*0028*/ 	.byte	0x04, 0x17
        /*002a*/ 	.short	(.L_115 - .L_114)
.L_114:
        /*002c*/ 	.word	0x00000000
        /*0030*/ 	.short	0x0000
        /*0032*/ 	.short	0x0000
        /*0034*/ 	.byte	0x00, 0xf5, 0x21, 0x00


	//----- nvinfo : EIATTR_SPARSE_MMA_MASK
	.align		4
.L_115:
        /*0038*/ 	.byte	0x03, 0x50
        /*003a*/ 	.short	0x0000


	//----- nvinfo : EIATTR_MAXREG_COUNT
	.align		4
        /*003c*/ 	.byte	0x03, 0x1b
        /*003e*/ 	.short	0x00ff


	//----- nvinfo : EIATTR_NUM_BARRIERS
	.align		4
        /*0040*/ 	.byte	0x02, 0x4c
        /*0042*/ 	.byte	0x01
	.zero		1


	//----- nvinfo : EIATTR_MERCURY_ISA_VERSION
	.align		4
        /*0044*/ 	.byte	0x03, 0x5f
        /*0046*/ 	.short	0x0101


	//----- nvinfo : EIATTR_INT_WARP_WIDE_INSTR_OFFSETS
	.align		4
        /*0048*/ 	.byte	0x04, 0x31
        /*004a*/ 	.short	(.L_117 - .L_116)


	//   ....[0]....
.L_116:
        /*004c*/ 	.word	0x00000460


	//   ....[1]....
        /*0050*/ 	.word	0x00000480


	//----- nvinfo : EIATTR_COOP_GROUP_MASK_REGIDS
	.align		4
.L_117:
        /*0054*/ 	.byte	0x04, 0x29
        /*0056*/ 	.short	(.L_119 - .L_118)


	//   ....[0]....
.L_118:
        /*0058*/ 	.word	0xffffffff


	//   ....[1]....
        /*005c*/ 	.word	0xffffffff


	//   ....[2]....
        /*0060*/ 	.word	0xffffffff


	//   ....[3]....
        /*0064*/ 	.word	0xffffffff


	//   ....[4]....
        /*0068*/ 	.word	0xffffffff


	//   ....[5]....
        /*006c*/ 	.word	0xffffffff


	//   ....[6]....
        /*0070*/ 	.word	0xffffffff


	//   ....[7]....
        /*0074*/ 	.word	0xffffffff


	//   ....[8]....
        /*0078*/ 	.word	0xffffffff


	//   ....[9]....
        /*007c*/ 	.word	0xffffffff


	//----- nvinfo : EIATTR_COOP_GROUP_INSTR_OFFSETS
	.align		4
.L_119:
        /*0080*/ 	.byte	0x04, 0x28
        /*0082*/ 	.short	(.L_121 - .L_120)


	//   ....[0]....
.L_120:
        /*0084*/ 	.word	0x000001d0


	//   ....[1]....
        /*0088*/ 	.word	0x00000230


	//   ....[2]....
        /*008c*/ 	.word	0x00000270


	//   ....[3]....
        /*0090*/ 	.word	0x00000290


	//   ....[4]....
        /*0094*/ 	.word	0x000002b0


	//   ....[5]....
        /*0098*/ 	.word	0x00000390


	//   ....[6]....
        /*009c*/ 	.word	0x000003b0


	//   ....[7]....
        /*00a0*/ 	.word	0x000003d0


	//   ....[8]....
        /*00a4*/ 	.word	0x000003f0


	//   ....[9]....
        /*00a8*/ 	.word	0x00000410


	//----- nvinfo : EIATTR_VRC_CTA_INIT_COUNT
	.align		4
.L_121:
        /*00ac*/ 	.byte	0x02, 0x4a
	.zero		1
	.zero		1


	//----- nvinfo : EIATTR_EXIT_INSTR_OFFSETS
	.align		4
        /*00b0*/ 	.byte	0x04, 0x1c
        /*00b2*/ 	.short	(.L_123 - .L_122)


	//   ....[0]....
.L_122:
        /*00b4*/ 	.word	0x000002f0


	//   ....[1]....
        /*00b8*/ 	.word	0x00000420


	//   ....[2]....
        /*00bc*/ 	.word	0x000004c0


	//----- nvinfo : EIATTR_CRS_STACK_SIZE
	.align		4
.L_123:
        /*00c0*/ 	.byte	0x04, 0x1e
        /*00c2*/ 	.short	(.L_125 - .L_124)
.L_124:
        /*00c4*/ 	.word	0x00000000


	//----- nvinfo : EIATTR_CBANK_PARAM_SIZE
	.align		4
.L_125:
        /*00c8*/ 	.byte	0x03, 0x19
        /*00ca*/ 	.short	0x0018


	//----- nvinfo : EIATTR_PARAM_CBANK
	.align		4
        /*00cc*/ 	.byte	0x04, 0x0a
        /*00ce*/ 	.short	(.L_127 - .L_126)
	.align		4
.L_126:
        /*00d0*/ 	.word	index@(.nv.constant0.reduce_max_int32_kernel)
        /*00d4*/ 	.short	0x0380
        /*00d6*/ 	.short	0x0018


	//----- nvinfo : EIATTR_SW_WAR
	.align		4
.L_127:
        /*00d8*/ 	.byte	0x04, 0x36
        /*00da*/ 	.short	(.L_129 - .L_128)
.L_128:
        /*00dc*/ 	.word	0x00000008
.L_129:


//--------------------- .nv.info.reduce_sum_int32_kernel --------------------------
	.section	.nv.info.reduce_sum_int32_kernel,"",@"SHT_CUDA_INFO"
	.sectionflags	@""
	.align	4


	//----- nvinfo : EIATTR_CUDA_API_VERSION
	.align		4
        /*0000*/ 	.byte	0x04, 0x37
        /*0002*/ 	.short	(.L_131 - .L_130)
.L_130:
        /*0004*/ 	.word	0x00000082


	//----- nvinfo : EIATTR_KPARAM_INFO
	.align		4
.L_131:
        /*0008*/ 	.byte	0x04, 0x17
        /*000a*/ 	.short	(.L_133 - .L_132)
.L_132:
        /*000c*/ 	.word	0x00000000
        /*0010*/ 	.short	0x0002
        /*0012*/ 	.short	0x0010
        /*0014*/ 	.byte	0x00, 0xf0, 0x21, 0x00


	//----- nvinfo : EIATTR_KPARAM_INFO
	.align		4
.L_133:
        /*0018*/ 	.byte	0x04, 0x17
        /*001a*/ 	.short	(.L_135 - .L_134)
.L_134:
        /*001c*/ 	.word	0x00000000
        /*0020*/ 	.short	0x0001
        /*0022*/ 	.short	0x0008
        /*0024*/ 	.byte	0x00, 0xf5, 0x21, 0x00


	//----- nvinfo : EIATTR_KPARAM_INFO
	.align		4
.L_135:
        /*0028*/ 	.byte	0x04, 0x17
        /*002a*/ 	.short	(.L_137 - .L_136)
.L_136:
        /*002c*/ 	.word	0x00000000
        /*0030*/ 	.short	0x0000
        /*0032*/ 	.short	0x0000
        /*0034*/ 	.byte	0x00, 0xf5, 0x21, 0x00


	//----- nvinfo : EIATTR_SPARSE_MMA_MASK
	.align		4
.L_137:
        /*0038*/ 	.byte	0x03, 0x50
        /*003a*/ 	.short	0x0000


	//----- nvinfo : EIATTR_MAXREG_COUNT
	.align		4
        /*003c*/ 	.byte	0x03, 0x1b
        /*003e*/ 	.short	0x00ff


	//----- nvinfo : EIATTR_NUM_BARRIERS
	.align		4
        /*0040*/ 	.byte	0x02, 0x4c
        /*0042*/ 	.byte	0x01
	.zero		1


	//----- nvinfo : EIATTR_MERCURY_ISA_VERSION
	.align		4
        /*0044*/ 	.byte	0x03, 0x5f
        /*0046*/ 	.short	0x0101


	//----- nvinfo : EIATTR_COOP_GROUP_MASK_REGIDS
	.align		4
        /*0048*/ 	.byte	0x04, 0x29
        /*004a*/ 	.short	(.L_139 - .L_138)


	//   ....[0]....
.L_138:
        /*004c*/ 	.word	0xffffffff


	//   ....[1]....
        /*0050*/ 	.word	0xffffffff


	//   ....[2]....
        /*0054*/ 	.word	0xffffffff


	//   ....[3]....
        /*0058*/ 	.word	0xffffffff


	//   ....[4]....
        /*005c*/ 	.word	0xffffffff


	//   ....[5]....
        /*0060*/ 	.word	0xffffffff


	//   ....[6]....
        /*0064*/ 	.word	0xffffffff


	//   ....[7]....
        /*0068*/ 	.word	0xffffffff


	//   ....[8]....
        /*006c*/ 	.word	0xffffffff


	//   ....[9]....
        /*0070*/ 	.word	0xffffffff


	//   ....[10]....
        /*0074*/ 	.word	0xffffffff


	//   ....[11]....
        /*0078*/ 	.word	0xffffffff


	//   ....[12]....
        /*007c*/ 	.word	0xffffffff


	//   ....[13]....
        /*0080*/ 	.word	0xffffffff


	//   ....[14]....
        /*0084*/ 	.word	0xffffffff


	//   ....[15]....
        /*0088*/ 	.word	0xffffffff


	//   ....[16]....
        /*008c*/ 	.word	0xffffffff


	//   ....[17]....
        /*0090*/ 	.word	0xffffffff


	//   ....[18]....
        /*0094*/ 	.word	0xffffffff


	//   ....[19]....
        /*0098*/ 	.word	0xffffffff


	//----- nvinfo : EIATTR_COOP_GROUP_INSTR_OFFSETS
	.align		4
.L_139:
        /*009c*/ 	.byte	0x04, 0x28
        /*009e*/ 	.short	(.L_141 - .L_140)


	//   ....[0]....
.L_140:
        /*00a0*/ 	.word	0x00000200


	//   ....[1]....
        /*00a4*/ 	.word	0x00000210


	//   ....[2]....
        /*00a8*/ 	.word	0x00000240


	//   ....[3]....
        /*00ac*/ 	.word	0x00000250


	//   ....[4]....
        /*00b0*/ 	.word	0x00000280


	//   ....[5]....
        /*00b4*/ 	.word	0x00000290


	//   ....[6]....
        /*00b8*/ 	.word	0x000002c0


	//   ....[7]....
        /*00bc*/ 	.word	0x000002e0


	//   ....[8]....
        /*00c0*/ 	.word	0x00000330


	//   ....[9]....
        /*00c4*/ 	.word	0x00000340


	//   ....[10]....
        /*00c8*/ 	.word	0x00000450


	//   ....[11]....
        /*00cc*/ 	.word	0x00000460


	//   ....[12]....
        /*00d0*/ 	.word	0x00000490


	//   ....[13]....
        /*00d4*/ 	.word	0x000004a0


	//   ....[14]....
        /*00d8*/ 	.word	0x000004d0


	//   ....[15]....
        /*00dc*/ 	.word	0x000004e0


	//   ....[16]....
        /*00e0*/ 	.word	0x00000510


	//   ....[17]....
        /*00e4*/ 	.word	0x00000530


	//   ....[18]....
        /*00e8*/ 	.word	0x00000560


	//   ....[19]....
        /*00ec*/ 	.word	0x00000570


	//----- nvinfo : EIATTR_VRC_CTA_INIT_COUNT
	.align		4
.L_141:
        /*00f0*/ 	.byte	0x02, 0x4a
	.zero		1
	.zero		1


	//----- nvinfo : EIATTR_EXIT_INSTR_OFFSETS
	.align		4
        /*00f4*/ 	.byte	0x04, 0x1c
        /*00f6*/ 	.short	(.L_143 - .L_142)


	//   ....[0]....
.L_142:
        /*00f8*/ 	.word	0x000003c0


	//   ....[1]....
        /*00fc*/ 	.word	0x00000580


	//   ....[2]....
        /*0100*/ 	.word	0x000005d0


	//----- nvinfo : EIATTR_CRS_STACK_SIZE
	.align		4
.L_143:
        /*0104*/ 	.byte	0x04, 0x1e
        /*0106*/ 	.short	(.L_145 - .L_144)
.L_144:
        /*0108*/ 	.word	0x00000000


	//----- nvinfo : EIATTR_CBANK_PARAM_SIZE
	.align		4
.L_145:
        /*010c*/ 	.byte	0x03, 0x19
        /*010e*/ 	.short	0x0018


	//----- nvinfo : EIATTR_PARAM_CBANK
	.align		4
        /*0110*/ 	.byte	0x04, 0x0a
        /*0112*/ 	.short	(.L_147 - .L_146)
	.align		4
.L_146:
        /*0114*/ 	.word	index@(.nv.constant0.reduce_sum_int32_kernel)
        /*0118*/ 	.short	0x0380
        /*011a*/ 	.short	0x0018


	//----- nvinfo : EIATTR_SW_WAR
	.align		4
.L_147:
        /*011c*/ 	.byte	0x04, 0x36
        /*011e*/ 	.short	(.L_149 - .L_148)
.L_148:
        /*0120*/ 	.word	0x00000008
.L_149:


//--------------------- .nv.info.reduce_count_nonzero_float_kernel --------------------------
	.section	.nv.info.reduce_count_nonzero_float_kernel,"",@"SHT_CUDA_INFO"
	.sectionflags	@""
	.align	4


	//----- nvinfo : EIATTR_CUDA_API_VERSION
	.align		4
        /*0000*/ 	.byte	0x04, 0x37
        /*0002*/ 	.short	(.L_151 - .L_150)
.L_150:
        /*0004*/ 	.word	0x00000082


	//----- nvinfo : EIATTR_KPARAM_INFO
	.align		4
.L_151:
        /*0008*/ 	.byte	0x04, 0x17
        /*000a*/ 	.short	(.L_153 - .L_152)
.L_152:
        /*000c*/ 	.word	0x00000000
        /*0010*/ 	.short	0x0002
        /*0012*/ 	.short	0x0010
        /*0014*/ 	.byte	0x00, 0xf0, 0x21, 0x00


	//----- nvinfo : EIATTR_KPARAM_INFO
	.align		4
.L_153:
        /*0018*/ 	.byte	0x04, 0x17
        /*001a*/ 	.short	(.L_155 - .L_154)
.L_154:
        /*001c*/ 	.word	0x00000000
        /*0020*/ 	.short	0x0001
        /*0022*/ 	.short	0x0008
        /*0024*/ 	.byte	0x00, 0xf5, 0x21, 0x00


	//----- nvinfo : EIATTR_KPARAM_INFO
	.align		4
.L_155:
        /*0028*/ 	.byte	0x04, 0x17
        /*002a*/ 	.short	(.L_157 - .L_156)
.L_156:
        /*002c*/ 	.word	0x00000000
        /*0030*/ 	.short	0x0000
        /*0032*/ 	.short	0x0000
        /*0034*/ 	.byte	0x00, 0xf5, 0x21, 0x00


	//----- nvinfo : EIATTR_SPARSE_MMA_MASK
	.align		4
.L_157:
        /*0038*/ 	.byte	0x03, 0x50
        /*003a*/ 	.short	0x0000


	//----- nvinfo : EIATTR_MAXREG_COUNT
	.align		4
        /*003c*/ 	.byte	0x03, 0x1b
        /*003e*/ 	.short	0x00ff


	//----- nvinfo : EIATTR_NUM_BARRIERS
	.align		4
        /*0040*/ 	.byte	0x02, 0x4c
        /*0042*/ 	.byte	0x01
	.zero		1


	//----- nvinfo : EIATTR_MERCURY_ISA_VERSION
	.align		4
        /*0044*/ 	.byte	0x03, 0x5f
        /*0046*/ 	.short	0x0101


	//----- nvinfo : EIATTR_COOP_GROUP_MASK_REGIDS
	.align		4
        /*0048*/ 	.byte	0x04, 0x29
        /*004a*/ 	.short	(.L_159 - .L_158)


	//   ....[0]....
.L_158:
        /*004c*/ 	.word	0xffffffff


	//   ....[1]....
        /*0050*/ 	.word	0xffffffff


	//   ....[2]....
        /*0054*/ 	.word	0xffffffff


	//   ....[3]....
        /*0058*/ 	.word	0xffffffff


	//   ....[4]....
        /*005c*/ 	.word	0xffffffff


	//   ....[5]....
        /*0060*/ 	.word	0xffffffff


	//   ....[6]....
        /*0064*/ 	.word	0xffffffff


	//   ....[7]....
        /*0068*/ 	.word	0xffffffff


	//   ....[8]....
        /*006c*/ 	.word	0xffffffff


	//   ....[9]....
        /*0070*/ 	.word	0xffffffff


	//   ....[10]....
        /*0074*/ 	.word	0xffffffff


	//   ....[11]....
        /*0078*/ 	.word	0xffffffff


	//   ....[12]....
        /*007c*/ 	.word	0xffffffff


	//   ....[13]....
        /*0080*/ 	.word	0xffffffff


	//   ....[14]....
        /*0084*/ 	.word	0xffffffff


	//   ....[15]....
        /*0088*/ 	.word	0xffffffff


	//   ....[16]....
        /*008c*/ 	.word	0xffffffff


	//   ....[17]....
        /*0090*/ 	.word	0xffffffff


	//   ....[18]....
        /*0094*/ 	.word	0xffffffff


	//   ....[19]....
        /*0098*/ 	.word	0xffffffff


	//----- nvinfo : EIATTR_COOP_GROUP_INSTR_OFFSETS
	.align		4
.L_159:
        /*009c*/ 	.byte	0x04, 0x28
        /*009e*/ 	.short	(.L_161 - .L_160)


	//   ....[0]....
.L_160:
        /*00a0*/ 	.word	0x00000220


	//   ....[1]....
        /*00a4*/ 	.word	0x00000230


	//   ....[2]....
        /*00a8*/ 	.word	0x00000260


	//   ....[3]....
        /*00ac*/ 	.word	0x00000270


	//   ....[4]....
        /*00b0*/ 	.word	0x000002a0


	//   ....[5]....
        /*00b4*/ 	.word	0x000002b0


	//   ....[6]....
        /*00b8*/ 	.word	0x000002e0


	//   ....[7]....
        /*00bc*/ 	.word	0x00000300


	//   ....[8]....
        /*00c0*/ 	.word	0x00000350


	//   ....[9]....
        /*00c4*/ 	.word	0x00000360


	//   ....[10]....
        /*00c8*/ 	.word	0x00000470


	//   ....[11]....
        /*00cc*/ 	.word	0x00000480


	//   ....[12]....
        /*00d0*/ 	.word	0x000004b0


	//   ....[13]....
        /*00d4*/ 	.word	0x000004c0


	//   ....[14]....
        /*00d8*/ 	.word	0x000004f0


	//   ....[15]....
        /*00dc*/ 	.word	0x00000500


	//   ....[16]....
        /*00e0*/ 	.word	0x00000530


	//   ....[17]....
        /*00e4*/ 	.word	0x00000550


	//   ....[18]....
        /*00e8*/ 	.word	0x00000580


	//   ....[19]....
        /*00ec*/ 	.word	0x00000590


	//----- nvinfo : EIATTR_VRC_CTA_INIT_COUNT
	.align		4
.L_161:
        /*00f0*/ 	.byte	0x02, 0x4a
	.zero		1
	.zero		1


	//----- nvinfo : EIATTR_EXIT_INSTR_OFFSETS
	.align		4
        /*00f4*/ 	.byte	0x04, 0x1c
        /*00f6*/ 	.short	(.L_163 - .L_162)


	//   ....[0]....
.L_162:
        /*00f8*/ 	.word	0x000003e0


	//   ....[1]....
        /*00fc*/ 	.word	0x000005a0


	//   ....[2]....
        /*0100*/ 	.word	0x000005f0


	//----- nvinfo : EIATTR_CRS_STACK_SIZE
	.align		4
.L_163:
        /*0104*/ 	.byte	0x04, 0x1e
        /*0106*/ 	.short	(.L_165 - .L_164)
.L_164:
        /*0108*/ 	.word	0x00000000


	//----- nvinfo : EIATTR_CBANK_PARAM_SIZE
	.align		4
.L_165:
        /*010c*/ 	.byte	0x03, 0x19
        /*010e*/ 	.short	0x0018


	//----- nvinfo : EIATTR_PARAM_CBANK
	.align		4
        /*0110*/ 	.byte	0x04, 0x0a
        /*0112*/ 	.short	(.L_167 - .L_166)
	.align		4
.L_166:
        /*0114*/ 	.word	index@(.nv.constant0.reduce_count_nonzero_float_kernel)
        /*0118*/ 	.short	0x0380
        /*011a*/ 	.short	0x0018


	//----- nvinfo : EIATTR_SW_WAR
	.align		4
.L_167:
        /*011c*/ 	.byte	0x04, 0x36
        /*011e*/ 	.short	(.L_169 - .L_168)
.L_168:
        /*0120*/ 	.word	0x00000008
.L_169:


//--------------------- .nv.info.reduce_any_kernel --------------------------
	.section	.nv.info.reduce_any_kernel,"",@"SHT_CUDA_INFO"
	.sectionflags	@""
	.align	4


	//----- nvinfo : EIATTR_CUDA_API_VERSION
	.align		4
        /*0000*/ 	.byte	0x04, 0x37
        /*0002*/ 	.short	(.L_171 - .L_170)
.L_170:
        /*0004*/ 	.word	0x00000082


	//----- nvinfo : EIATTR_KPARAM_INFO
	.align		4
.L_171:
        /*0008*/ 	.byte	0x04, 0x17
        /*000a*/ 	.short	(.L_173 - .L_172)
.L_172:
        /*000c*/ 	.word	0x00000000
        /*0010*/ 	.short	0x0002
        /*0012*/ 	.short	0x0010
        /*0014*/ 	.byte	0x00, 0xf0, 0x21, 0x00


	//----- nvinfo : EIATTR_KPARAM_INFO
	.align		4
.L_173:
        /*0018*/ 	.byte	0x04, 0x17
        /*001a*/ 	.short	(.L_175 - .L_174)
.L_174:
        /*001c*/ 	.word	0x00000000
        /*0020*/ 	.short	0x0001
        /*0022*/ 	.short	0x0008
        /*0024*/ 	.byte	0x00, 0xf5, 0x21, 0x00


	//----- nvinfo : EIATTR_KPARAM_INFO
	.align		4
.L_175:
        /*0028*/ 	.byte	0x04, 0x17
        /*002a*/ 	.short	(.L_177 - .L_176)
.L_176:
        /*002c*/ 	.word	0x00000000
        /*0030*/ 	.short	0x0000
        /*0032*/ 	.short	0x0000
        /*0034*/ 	.byte	0x00, 0xf5, 0x21, 0x00


	//----- nvinfo : EIATTR_SPARSE_MMA_MASK
	.align		4
.L_177:
        /*0038*/ 	.byte	0x03, 0x50
        /*003a*/ 	.short	0x0000


	//----- nvinfo : EIATTR_MAXREG_COUNT
	.align		4
        /*003c*/ 	.byte	0x03, 0x1b
        /*003e*/ 	.short	0x00ff


	//----- nvinfo : EIATTR_NUM_BARRIERS
	.align		4
        /*0040*/ 	.byte	0x02, 0x4c
        /*0042*/ 	.byte	0x01
	.zero		1


	//----- nvinfo : EIATTR_MERCURY_ISA_VERSION
	.align		4
        /*0044*/ 	.byte	0x03, 0x5f
        /*0046*/ 	.short	0x0101


	//----- nvinfo : EIATTR_COOP_GROUP_MASK_REGIDS
	.align		4
        /*0048*/ 	.byte	0x04, 0x29
        /*004a*/ 	.short	(.L_179 - .L_178)


	//   ....[0]....
.L_178:
        /*004c*/ 	.word	0xffffffff


	//   ....[1]....
        /*0050*/ 	.word	0xffffffff


	//----- nvinfo : EIATTR_COOP_GROUP_INSTR_OFFSETS
	.align		4
.L_179:
        /*0054*/ 	.byte	0x04, 0x28
        /*0056*/ 	.short	(.L_181 - .L_180)


	//   ....[0]....
.L_180:
        /*0058*/ 	.word	0x00000200


	//   ....[1]....
        /*005c*/ 	.word	0x000002f0


	//----- nvinfo : EIATTR_VRC_CTA_INIT_COUNT
	.align		4
.L_181:
        /*0060*/ 	.byte	0x02, 0x4a
	.zero		1
	.zero		1


	//----- nvinfo : EIATTR_EXIT_INSTR_OFFSETS
	.align		4
        /*0064*/ 	.byte	0x04, 0x1c
        /*0066*/ 	.short	(.L_183 - .L_182)


	//   ....[0]....
.L_182:
        /*0068*/ 	.word	0x00000260


	//   ....[1]....
        /*006c*/ 	.word	0x00000310


	//   ....[2]....
        /*0070*/ 	.word	0x00000350


	//----- nvinfo : EIATTR_CRS_STACK_SIZE
	.align		4
.L_183:
        /*0074*/ 	.byte	0x04, 0x1e
        /*0076*/ 	.short	(.L_185 - .L_184)
.L_184:
        /*0078*/ 	.word	0x00000000


	//----- nvinfo : EIATTR_CBANK_PARAM_SIZE
	.align		4
.L_185:
        /*007c*/ 	.byte	0x03, 0x19
        /*007e*/ 	.short	0x0018


	//----- nvinfo : EIATTR_PARAM_CBANK
	.align		4
        /*0080*/ 	.byte	0x04, 0x0a
        /*0082*/ 	.short	(.L_187 - .L_186)
	.align		4
.L_186:
        /*0084*/ 	.word	index@(.nv.constant0.reduce_any_kernel)
        /*0088*/ 	.short	0x0380
        /*008a*/ 	.short	0x0018


	//----- nvinfo : EIATTR_SW_WAR
	.align		4
.L_187:
        /*008c*/ 	.byte	0x04, 0x36
        /*008e*/ 	.short	(.L_189 - .L_188)
.L_188:
        /*0090*/ 	.word	0x00000008
.L_189:


//--------------------- .nv.info.reduce_all_kernel --------------------------
	.section	.nv.info.reduce_all_kernel,"",@"SHT_CUDA_INFO"
	.sectionflags	@""
	.align	4


	//----- nvinfo : EIATTR_CUDA_API_VERSION
	.align		4
        /*0000*/ 	.byte	0x04, 0x37
        /*0002*/ 	.short	(.L_191 - .L_190)
.L_190:
        /*0004*/ 	.word	0x00000082


	//----- nvinfo : EIATTR_KPARAM_INFO
	.align		4
.L_191:
        /*0008*/ 	.byte	0x04, 0x17
        /*000a*/ 	.short	(.L_193 - .L_192)
.L_192:
        /*000c*/ 	.word	0x00000000
        /*0010*/ 	.short	0x0002
        /*0012*/ 	.short	0x0010
        /*0014*/ 	.byte	0x00, 0xf0, 0x21, 0x00


	//----- nvinfo : EIATTR_KPARAM_INFO
	.align		4
.L_193:
        /*0018*/ 	.byte	0x04, 0x17
        /*001a*/ 	.short	(.L_195 - .L_194)
.L_194:
        /*001c*/ 	.word	0x00000000
        /*0020*/ 	.short	0x0001
        /*0022*/ 	.short	0x0008
        /*0024*/ 	.byte	0x00, 0xf5, 0x21, 0x00


	//----- nvinfo : EIATTR_KPARAM_INFO
	.align		4
.L_195:
        /*0028*/ 	.byte	0x04, 0x17
        /*002a*/ 	.short	(.L_197 - .L_196)
.L_196:
        /*002c*/ 	.word	0x00000000
        /*0030*/ 	.short	0x0000
        /*0032*/ 	.short	0x0000
        /*0034*/ 	.byte	0x00, 0xf5, 0x21, 0x00


	//----- nvinfo : EIATTR_SPARSE_MMA_MASK
	.align		4
.L_197:
        /*0038*/ 	.byte	0x03, 0x50
        /*003a*/ 	.short	0x0000


	//----- nvinfo : EIATTR_MAXREG_COUNT
	.align		4
        /*003c*/ 	.byte	0x03, 0x1b
        /*003e*/ 	.short	0x00ff


	//----- nvinfo : EIATTR_NUM_BARRIERS
	.align		4
        /*0040*/ 	.byte	0x02, 0x4c
        /*0042*/ 	.byte	0x01
	.zero		1


	//----- nvinfo : EIATTR_MERCURY_ISA_VERSION
	.align		4
        /*0044*/ 	.byte	0x03, 0x5f
        /*0046*/ 	.short	0x0101


	//----- nvinfo : EIATTR_COOP_GROUP_MASK_REGIDS
	.align		4
        /*0048*/ 	.byte	0x04, 0x29
        /*004a*/ 	.short	(.L_199 - .L_198)


	//   ....[0]....
.L_198:
        /*004c*/ 	.word	0xffffffff


	//   ....[1]....
        /*0050*/ 	.word	0xffffffff


	//----- nvinfo : EIATTR_COOP_GROUP_INSTR_OFFSETS
	.align		4
.L_199:
        /*0054*/ 	.byte	0x04, 0x28
        /*0056*/ 	.short	(.L_201 - .L_200)


	//   ....[0]....
.L_200:
        /*0058*/ 	.word	0x00000200


	//   ....[1]....
        /*005c*/ 	.word	0x000002f0


	//----- nvinfo : EIATTR_VRC_CTA_INIT_COUNT
	.align		4
.L_201:
        /*0060*/ 	.byte	0x02, 0x4a
	.zero		1
	.zero		1


	//----- nvinfo : EIATTR_EXIT_INSTR_OFFSETS
	.align		4
        /*0064*/ 	.byte	0x04, 0x1c
        /*0066*/ 	.short	(.L_203 - .L_202)


	//   ....[0]....
.L_202:
        /*0068*/ 	.word	0x00000260


	//   ....[1]....
        /*006c*/ 	.word	0x00000310


	//   ....[2]....
        /*0070*/ 	.word	0x00000340


	//----- nvinfo : EIATTR_CRS_STACK_SIZE
	.align		4
.L_203:
        /*0074*/ 	.byte	0x04, 0x1e
        /*0076*/ 	.short	(.L_205 - .L_204)
.L_204:
        /*0078*/ 	.word	0x00000000


	//----- nvinfo : EIATTR_CBANK_PARAM_SIZE
	.align		4
.L_205:
        /*007c*/ 	.byte	0x03, 0x19
        /*007e*/ 	.short	0x0018


	//----- nvinfo : EIATTR_PARAM_CBANK
	.align		4
        /*0080*/ 	.byte	0x04, 0x0a
        /*0082*/ 	.short	(.L_207 - .L_206)
	.align		4
.L_206:
        /*0084*/ 	.word	index@(.nv.constant0.reduce_all_kernel)
        /*0088*/ 	.short	0x0380
        /*008a*/ 	.short	0x0018


	//----- nvinfo : EIATTR_SW_WAR
	.align		4
.L_207:
        /*008c*/ 	.byte	0x04, 0x36
        /*008e*/ 	.short	(.L_209 - .L_208)
.L_208:
        /*0090*/ 	.word	0x00000008
.L_209:


//--------------------- .nv.info.reduce_l2_norm_sq_float_kernel --------------------------
	.section	.nv.info.reduce_l2_norm_sq_float_kernel,"",@"SHT_CUDA_INFO"
	.sectionflags	@""
	.align	4


	//----- nvinfo : EIATTR_CUDA_API_VERSION
	.align		4
        /*0000*/ 	.byte	0x04, 0x37
        /*0002*/ 	.short	(.L_211 - .L_210)
.L_210:
        /*0004*/ 	.word	0x00000082


	//----- nvinfo : EIATTR_KPARAM_INFO
	.align		4
.L_211:
        /*0008*/ 	.byte	0x04, 0x17
        /*000a*/ 	.short	(.L_213 - .L_212)
.L_212:
        /*000c*/ 	.word	0x00000000
        /*0010*/ 	.short	0x0002
        /*0012*/ 	.short	0x0010
        /*0014*/ 	.byte	0x00, 0xf0, 0x21, 0x00


	//----- nvinfo : EIATTR_KPARAM_INFO
	.align		4
.L_213:
        /*0018*/ 	.byte	0x04, 0x17
        /*001a*/ 	.short	(.L_215 - .L_214)
.L_214:
        /*001c*/ 	.word	0x00000000
        /*0020*/ 	.short	0x0001
        /*0022*/ 	.short	0x0008
        /*0024*/ 	.byte	0x00, 0xf5, 0x21, 0x00


	//----- nvinfo : EIATTR_KPARAM_INFO
	.align		4
.L_215:
        /*0028*/ 	.byte	0x04, 0x17
        /*002a*/ 	.short	(.L_217 - .L_216)
.L_216:
        /*002c*/ 	.word	0x00000000
        /*0030*/ 	.short	0x0000
        /*0032*/ 	.short	0x0000
        /*0034*/ 	.byte	0x00, 0xf5, 0x21, 0x00


	//----- nvinfo : EIATTR_SPARSE_MMA_MASK
	.align		4
.L_217:
        /*0038*/ 	.byte	0x03, 0x50
        /*003a*/ 	.short	0x0000


	//----- nvinfo : EIATTR_MAXREG_COUNT
	.align		4
        /*003c*/ 	.byte	0x03, 0x1b
        /*003e*/ 	.short	0x00ff


	//----- nvinfo : EIATTR_NUM_BARRIERS
	.align		4
        /*0040*/ 	.byte	0x02, 0x4c
        /*0042*/ 	.byte	0x01
	.zero		1


	//----- nvinfo : EIATTR_MERCURY_ISA_VERSION
	.align		4
        /*0044*/ 	.byte	0x03, 0x5f
        /*0046*/ 	.short	0x0101


	//----- nvinfo : EIATTR_COOP_GROUP_MASK_REGIDS
	.align		4
        /*0048*/ 	.byte	0x04, 0x29
        /*004a*/ 	.short	(.L_219 - .L_218)


	//   ....[0]....
.L_218:
        /*004c*/ 	.word	0xffffffff


	//   ....[1]....
        /*0050*/ 	.word	0xffffffff


	//   ....[2]....
        /*0054*/ 	.word	0xffffffff


	//   ....[3]....
        /*0058*/ 	.word	0xffffffff


	//   ....[4]....
        /*005c*/ 	.word	0xffffffff


	//   ....[5]....
        /*0060*/ 	.word	0xffffffff


	//   ....[6]....
        /*0064*/ 	.word	0xffffffff


	//   ....[7]....
        /*0068*/ 	.word	0xffffffff


	//   ....[8]....
        /*006c*/ 	.word	0xffffffff


	//   ....[9]....
        /*0070*/ 	.word	0xffffffff


	//----- nvinfo : EIATTR_COOP_GROUP_INSTR_OFFSETS
	.align		4
.L_219:
        /*0074*/ 	.byte	0x04, 0x28
        /*0076*/ 	.short	(.L_221 - .L_220)


	//   ....[0]....
.L_220:
        /*0078*/ 	.word	0x000001d0


	//   ....[1]....
        /*007c*/ 	.word	0x00000220


	//   ....[2]....
        /*0080*/ 	.word	0x00000250


	//   ....[3]....
        /*0084*/ 	.word	0x000002a0


	//   ....[4]....
        /*0088*/ 	.word	0x00000310


	//   ....[5]....
        /*008c*/ 	.word	0x00000380


	//   ....[6]....
        /*0090*/ 	.word	0x000003b0


	//   ....[7]....
        /*0094*/ 	.word	0x000003d0


	//   ....[8]....
        /*0098*/ 	.word	0x000003f0


	//   ....[9]....
        /*009c*/ 	.word	0x00000410


	//----- nvinfo : EIATTR_VRC_CTA_INIT_COUNT
	.align		4
.L_221:
        /*00a0*/ 	.byte	0x02, 0x4a
	.zero		1
	.zero		1


	//----- nvinfo : EIATTR_EXIT_INSTR_OFFSETS
	.align		4
        /*00a4*/ 	.byte	0x04, 0x1c
        /*00a6*/ 	.short	(.L_223 - .L_222)


	//   ....[0]....
.L_222:
        /*00a8*/ 	.word	0x00000370


	//   ....[1]....
        /*00ac*/ 	.word	0x00000420


	//   ....[2]....
        /*00b0*/ 	.word	0x00000460


	//----- nvinfo : EIATTR_CRS_STACK_SIZE
	.align		4
.L_223:
        /*00b4*/ 	.byte	0x04, 0x1e
        /*00b6*/ 	.short	(.L_225 - .L_224)
.L_224:
        /*00b8*/ 	.word	0x00000000


	//----- nvinfo : EIATTR_CBANK_PARAM_SIZE
	.align		4
.L_225:
        /*00bc*/ 	.byte	0x03, 0x19
        /*00be*/ 	.short	0x0018


	//----- nvinfo : EIATTR_PARAM_CBANK
	.align		4
        /*00c0*/ 	.byte	0x04, 0x0a
        /*00c2*/ 	.short	(.L_227 - .L_226)
	.align		4
.L_226:
        /*00c4*/ 	.word	index@(.nv.constant0.reduce_l2_norm_sq_float_kernel)
        /*00c8*/ 	.short	0x0380
        /*00ca*/ 	.short	0x0018


	//----- nvinfo : EIATTR_SW_WAR
	.align		4
.L_227:
        /*00cc*/ 	.byte	0x04, 0x36
        /*00ce*/ 	.short	(.L_229 - .L_228)
.L_228:
        /*00d0*/ 	.word	0x00000008
.L_229:


//--------------------- .nv.info.reduce_l1_norm_float_kernel --------------------------
	.section	.nv.info.reduce_l1_norm_float_kernel,"",@"SHT_CUDA_INFO"
	.sectionflags	@""
	.align	4


	//----- nvinfo : EIATTR_CUDA_API_VERSION
	.align		4
        /*0000*/ 	.byte	0x04, 0x37
        /*0002*/ 	.short	(.L_231 - .L_230)
.L_230:
        /*0004*/ 	.word	0x00000082


	//----- nvinfo : EIATTR_KPARAM_INFO
	.align		4
.L_231:
        /*0008*/ 	.byte	0x04, 0x17
        /*000a*/ 	.short	(.L_233 - .L_232)
.L_232:
        /*000c*/ 	.word	0x00000000
        /*0010*/ 	.short	0x0002
        /*0012*/ 	.short	0x0010
        /*0014*/ 	.byte	0x00, 0xf0, 0x21, 0x00


	//----- nvinfo : EIATTR_KPARAM_INFO
	.align		4
.L_233:
        /*0018*/ 	.byte	0x04, 0x17
        /*001a*/ 	.short	(.L_235 - .L_234)
.L_234:
        /*001c*/ 	.word	0x00000000
        /*0020*/ 	.short	0x0001
        /*0022*/ 	.short	0x0008
        /*0024*/ 	.byte	0x00, 0xf5, 0x21, 0x00


	//----- nvinfo : EIATTR_KPARAM_INFO
	.align		4
.L_235:
        /*0028*/ 	.byte	0x04, 0x17
        /*002a*/ 	.short	(.L_237 - .L_236)
.L_236:
        /*002c*/ 	.word	0x00000000
        /*0030*/ 	.short	0x0000
        /*0032*/ 	.short	0x0000
        /*0034*/ 	.byte	0x00, 0xf5, 0x21, 0x00


	//----- nvinfo : EIATTR_SPARSE_MMA_MASK
	.align		4
.L_237:
        /*0038*/ 	.byte	0x03, 0x50
        /*003a*/ 	.short	0x0000


	//----- nvinfo : EIATTR_MAXREG_COUNT
	.align		4
        /*003c*/ 	.byte	0x03, 0x1b
        /*003e*/ 	.short	0x00ff


	//----- nvinfo : EIATTR_NUM_BARRIERS
	.align		4
        /*0040*/ 	.byte	0x02, 0x4c
        /*0042*/ 	.byte	0x01
	.zero		1


	//----- nvinfo : EIATTR_MERCURY_ISA_VERSION
	.align		4
        /*0044*/ 	.byte	0x03, 0x5f
        /*0046*/ 	.short	0x0101


	//----- nvinfo : EIATTR_COOP_GROUP_MASK_REGIDS
	.align		4
        /*0048*/ 	.byte	0x04, 0x29
        /*004a*/ 	.short	(.L_239 - .L_238)


	//   ....[0]....
.L_238:
        /*004c*/ 	.word	0xffffffff


	//   ....[1]....
        /*0050*/ 	.word	0xffffffff


	//   ....[2]....
        /*0054*/ 	.word	0xffffffff


	//   ....[3]....
        /*0058*/ 	.word	0xffffffff


	//   ....[4]....
        /*005c*/ 	.word	0xffffffff


	//   ....[5]....
        /*0060*/ 	.word	0xffffffff


	//   ....[6]....
        /*0064*/ 	.word	0xffffffff


	//   ....[7]....
        /*0068*/ 	.word	0xffffffff


	//   ....[8]....
        /*006c*/ 	.word	0xffffffff


	//   ....[9]....
        /*0070*/ 	.word	0xffffffff


	//----- nvinfo : EIATTR_COOP_GROUP_INSTR_OFFSETS
	.align		4
.L_239:
        /*0074*/ 	.byte	0x04, 0x28
        /*0076*/ 	.short	(.L_241 - .L_240)


	//   ....[0]....
.L_240:
        /*0078*/ 	.word	0x000001d0


	//   ....[1]....
        /*007c*/ 	.word	0x00000220


	//   ....[2]....
        /*0080*/ 	.word	0x00000250


	//   ....[3]....
        /*0084*/ 	.word	0x000002a0


	//   ....[4]....
        /*0088*/ 	.word	0x00000310


	//   ....[5]....
        /*008c*/ 	.word	0x00000380


	//   ....[6]....
        /*0090*/ 	.word	0x000003b0


	//   ....[7]....
        /*0094*/ 	.word	0x000003d0


	//   ....[8]....
        /*0098*/ 	.word	0x000003f0


	//   ....[9]....
        /*009c*/ 	.word	0x00000410


	//----- nvinfo : EIATTR_VRC_CTA_INIT_COUNT
	.align		4
.L_241:
        /*00a0*/ 	.byte	0x02, 0x4a
	.zero		1
	.zero		1


	//----- nvinfo : EIATTR_EXIT_INSTR_OFFSETS
	.align		4
        /*00a4*/ 	.byte	0x04, 0x1c
        /*00a6*/ 	.short	(.L_243 - .L_242)


	//   ....[0]....
.L_242:
        /*00a8*/ 	.word	0x00000370


	//   ....[1]....
        /*00ac*/ 	.word	0x00000420


	//   ....[2]....
        /*00b0*/ 	.word	0x00000460


	//----- nvinfo : EIATTR_CRS_STACK_SIZE
	.align		4
.L_243:
        /*00b4*/ 	.byte	0x04, 0x1e
        /*00b6*/ 	.short	(.L_245 - .L_244)
.L_244:
        /*00b8*/ 	.word	0x00000000


	//----- nvinfo : EIATTR_CBANK_PARAM_SIZE
	.align		4
.L_245:
        /*00bc*/ 	.byte	0x03, 0x19
        /*00be*/ 	.short	0x0018


	//----- nvinfo : EIATTR_PARAM_CBANK
	.align		4
        /*00c0*/ 	.byte	0x04, 0x0a
        /*00c2*/ 	.short	(.L_247 - .L_246)
	.align		4
.L_246:
        /*00c4*/ 	.word	index@(.nv.constant0.reduce_l1_norm_float_kernel)
        /*00c8*/ 	.short	0x0380
        /*00ca*/ 	.short	0x0018


	//----- nvinfo : EIATTR_SW_WAR
	.align		4
.L_247:
        /*00cc*/ 	.byte	0x04, 0x36
        /*00ce*/ 	.short	(.L_249 - .L_248)
.L_248:
        /*00d0*/ 	.word	0x00000008
.L_249:


//--------------------- .nv.info.reduce_variance_float_kernel --------------------------
	.section	.nv.info.reduce_variance_float_kernel,"",@"SHT_CUDA_INFO"
	.sectionflags	@""
	.align	4


	//----- nvinfo : EIATTR_CUDA_API_VERSION
	.align		4
        /*0000*/ 	.byte	0x04, 0x37
        /*0002*/ 	.short	(.L_251 - .L_250)
.L_250:
        /*0004*/ 	.word	0x00000082


	//----- nvinfo : EIATTR_KPARAM_INFO
	.align		4
.L_251:
        /*0008*/ 	.byte	0x04, 0x17
        /*000a*/ 	.short	(.L_253 - .L_252)
.L_252:
        /*000c*/ 	.word	0x00000000
        /*0010*/ 	.short	0x0003
        /*0012*/ 	.short	0x0018
        /*0014*/ 	.byte	0x00, 0xf0, 0x21, 0x00


	//----- nvinfo : EIATTR_KPARAM_INFO
	.align		4
.L_253:
        /*0018*/ 	.byte	0x04, 0x17
        /*001a*/ 	.short	(.L_255 - .L_254)
.L_254:
        /*001c*/ 	.word	0x00000000
        /*0020*/ 	.short	0x0002
        /*0022*/ 	.short	0x0010
        /*0024*/ 	.byte	0x00, 0xf0, 0x11, 0x00


	//----- nvinfo : EIATTR_KPARAM_INFO
	.align		4
.L_255:
        /*0028*/ 	.byte	0x04, 0x17
        /*002a*/ 	.short	(.L_257 - .L_256)
.L_256:
        /*002c*/ 	.word	0x00000000
        /*0030*/ 	.short	0x0001
        /*0032*/ 	.short	0x0008
        /*0034*/ 	.byte	0x00, 0xf5, 0x21, 0x00


	//----- nvinfo : EIATTR_KPARAM_INFO
	.align		4
.L_257:
        /*0038*/ 	.byte	0x04, 0x17
        /*003a*/ 	.short	(.L_259 - .L_258)
.L_258:
        /*003c*/ 	.word	0x00000000
        /*0040*/ 	.short	0x0000
        /*0042*/ 	.short	0x0000
        /*0044*/ 	.byte	0x00, 0xf5, 0x21, 0x00


	//----- nvinfo : EIATTR_SPARSE_MMA_MASK
	.align		4
.L_259:
        /*0048*/ 	.byte	0x03, 0x50
        /*004a*/ 	.short	0x0000


	//----- nvinfo : EIATTR_MAXREG_COUNT
	.align		4
        /*004c*/ 	.byte	0x03, 0x1b
        /*004e*/ 	.short	0x00ff


	//----- nvinfo : EIATTR_NUM_BARRIERS
	.align		4
        /*0050*/ 	.byte	0x02, 0x4c
        /*0052*/ 	.byte	0x01
	.zero		1


	//----- nvinfo : EIATTR_MERCURY_ISA_VERSION
	.align		4
        /*0054*/ 	.byte	0x03, 0x5f
        /*0056*/ 	.short	0x0101


	//----- nvinfo : EIATTR_COOP_GROUP_MASK_REGIDS
	.align		4
        /*0058*/ 	.byte	0x04, 0x29
        /*005a*/ 	.short	(.L_261 - .L_260)


	//   ....[0]....
.L_260:
        /*005c*/ 	.word	0xffffffff


	//   ....[1]....
        /*0060*/ 	.word	0xffffffff


	//   ....[2]....
        /*0064*/ 	.word	0xffffffff


	//   ....[3]....
        /*0068*/ 	.word	0xffffffff


	//   ....[4]....
        /*006c*/ 	.word	0xffffffff


	//   ....[5]....
        /*0070*/ 	.word	0xffffffff


	//   ....[6]....
        /*0074*/ 	.word	0xffffffff


	//   ....[7]....
        /*0078*/ 	.word	0xffffffff


	//   ....[8]....
        /*007c*/ 	.word	0xffffffff


	//   ....[9]....
        /*0080*/ 	.word	0xffffffff


	//----- nvinfo : EIATTR_COOP_GROUP_INSTR_OFFSETS
	.align		4
.L_261:
        /*0084*/ 	.byte	0x04, 0x28
        /*0086*/ 	.short	(.L_263 - .L_262)


	//   ....[0]....
.L_262:
        /*0088*/ 	.word	0x000001f0


	//   ....[1]....
        /*008c*/ 	.word	0x00000240


	//   ....[2]....
        /*0090*/ 	.word	0x00000270


	//   ....[3]....
        /*0094*/ 	.word	0x000002c0


	//   ....[4]....
        /*0098*/ 	.word	0x00000330


	//   ....[5]....
        /*009c*/ 	.word	0x000003a0


	//   ....[6]....
        /*00a0*/ 	.word	0x000003d0


	//   ....[7]....
        /*00a4*/ 	.word	0x000003f0


	//   ....[8]....
        /*00a8*/ 	.word	0x00000410


	//   ....[9]....
        /*00ac*/ 	.word	0x00000430


	//----- nvinfo : EIATTR_VRC_CTA_INIT_COUNT
	.align		4
.L_263:
        /*00b0*/ 	.byte	0x02, 0x4a
	.zero		1
	.zero		1


	//----- nvinfo : EIATTR_EXIT_INSTR_OFFSETS
	.align		4
        /*00b4*/ 	.byte	0x04, 0x1c
        /*00b6*/ 	.short	(.L_265 - .L_264)


	//   ....[0]....
.L_264:
        /*00b8*/ 	.word	0x00000390


	//   ....[1]....
        /*00bc*/ 	.word	0x00000440


	//   ....[2]....
        /*00c0*/ 	.word	0x00000570


	//----- nvinfo : EIATTR_CRS_STACK_SIZE
	.align		4
.L_265:
        /*00c4*/ 	.byte	0x04, 0x1e
        /*00c6*/ 	.short	(.L_267 - .L_266)
.L_266:
        /*00c8*/ 	.word	0x00000000


	//----- nvinfo : EIATTR_CBANK_PARAM_SIZE
	.align		4
.L_267:
        /*00cc*/ 	.byte	0x03, 0x19
        /*00ce*/ 	.short	0x0020


	//----- nvinfo : EIATTR_PARAM_CBANK
	.align		4
        /*00d0*/ 	.byte	0x04, 0x0a
        /*00d2*/ 	.short	(.L_269 - .L_268)
	.align		4
.L_268:
        /*00d4*/ 	.word	index@(.nv.constant0.reduce_variance_float_kernel)
        /*00d8*/ 	.short	0x0380
        /*00da*/ 	.short	0x0020


	//----- nvinfo : EIATTR_SW_WAR
	.align		4
.L_269:
        /*00dc*/ 	.byte	0x04, 0x36
        /*00de*/ 	.short	(.L_271 - .L_270)
.L_270:
        /*00e0*/ 	.word	0x00000008
.L_271:


//--------------------- .nv.info.reduce_mean_axis_last_float_kernel --------------------------
	.section	.nv.info.reduce_mean_axis_last_float_kernel,"",@"SHT_CUDA_INFO"
	.sectionflags	@""
	.align	4


	//----- nvinfo : EIATTR_CUDA_API_VERSION
	.align		4
        /*0000*/ 	.byte	0x04, 0x37
        /*0002*/ 	.short	(.L_273 - .L_272)
.L_272:
        /*0004*/ 	.word	0x00000082


	//----- nvinfo : EIATTR_KPARAM_INFO
	.align		4
.L_273:
        /*0008*/ 	.byte	0x04, 0x17
        /*000a*/ 	.short	(.L_275 - .L_274)
.L_274:
        /*000c*/ 	.word	0x00000000
        /*0010*/ 	.short	0x0003
        /*0012*/ 	.short	0x0018
        /*0014*/ 	.byte	0x00, 0xf0, 0x21, 0x00


	//----- nvinfo : EIATTR_KPARAM_INFO
	.align		4
.L_275:
        /*0018*/ 	.byte	0x04, 0x17
        /*001a*/ 	.short	(.L_277 - .L_276)
.L_276:
        /*001c*/ 	.word	0x00000000
        /*0020*/ 	.short	0x0002
        /*0022*/ 	.short	0x0010
        /*0024*/ 	.byte	0x00, 0xf0, 0x21, 0x00


	//----- nvinfo : EIATTR_KPARAM_INFO
	.align		4
.L_277:
        /*0028*/ 	.byte	0x04, 0x17
        /*002a*/ 	.short	(.L_279 - .L_278)
.L_278:
        /*002c*/ 	.word	0x00000000
        /*0030*/ 	.short	0x0001
        /*0032*/ 	.short	0x0008
        /*0034*/ 	.byte	0x00, 0xf5, 0x21, 0x00


	//----- nvinfo : EIATTR_KPARAM_INFO
	.align		4
.L_279:
        /*0038*/ 	.byte	0x04, 0x17
        /*003a*/ 	.short	(.L_281 - .L_280)
.L_280:
        /*003c*/ 	.word	0x00000000
        /*0040*/ 	.short	0x0000
        /*0042*/ 	.short	0x0000
        /*0044*/ 	.byte	0x00, 0xf5, 0x21, 0x00


	//----- nvinfo : EIATTR_SPARSE_MMA_MASK
	.align		4
.L_281:
        /*0048*/ 	.byte	0x03, 0x50
        /*004a*/ 	.short	0x0000


	//----- nvinfo : EIATTR_MAXREG_COUNT
	.align		4
        /*004c*/ 	.byte	0x03, 0x1b
        /*004e*/ 	.short	0x00ff


	//----- nvinfo : EIATTR_NUM_BARRIERS
	.align		4
        /*0050*/ 	.byte	0x02, 0x4c
        /*0052*/ 	.byte	0x01
	.zero		1


	//----- nvinfo : EIATTR_MERCURY_ISA_VERSION
	.align		4
        /*0054*/ 	.byte	0x03, 0x5f
        /*0056*/ 	.short	0x0101


	//----- nvinfo : EIATTR_VRC_CTA_INIT_COUNT
	.align		4
        /*0058*/ 	.byte	0x02, 0x4a
	.zero		1
	.zero		1


	//----- nvinfo : EIATTR_EXIT_INSTR_OFFSETS
	.align		4
        /*005c*/ 	.byte	0x04, 0x1c
        /*005e*/ 	.short	(.L_283 - .L_282)


	//   ....[0]....
.L_282:
        /*0060*/ 	.word	0x00000050


	//   ....[1]....
        /*0064*/ 	.word	0x00000370


	//   ....[2]....
        /*0068*/ 	.word	0x000004e0


	//----- nvinfo : EIATTR_CRS_STACK_SIZE
	.align		4
.L_283:
        /*006c*/ 	.byte	0x04, 0x1e
        /*006e*/ 	.short	(.L_285 - .L_284)
.L_284:
        /*0070*/ 	.word	0x00000000


	//----- nvinfo : EIATTR_CBANK_PARAM_SIZE
	.align		4
.L_285:
        /*0074*/ 	.byte	0x03, 0x19
        /*0076*/ 	.short	0x0020


	//----- nvinfo : EIATTR_PARAM_CBANK
	.align		4
        /*0078*/ 	.byte	0x04, 0x0a
        /*007a*/ 	.short	(.L_287 - .L_286)
	.align		4
.L_286:
        /*007c*/ 	.word	index@(.nv.constant0.reduce_mean_axis_last_float_kernel)
        /*0080*/ 	.short	0x0380
        /*0082*/ 	.short	0x0020


	//----- nvinfo : EIATTR_SW_WAR
	.align		4
.L_287:
        /*0084*/ 	.byte	0x04, 0x36
        /*0086*/ 	.short	(.L_289 - .L_288)
.L_288:
        /*0088*/ 	.word	0x00000008
.L_289:


//--------------------- .nv.info.reduce_mean_float_kernel --------------------------
	.section	.nv.info.reduce_mean_float_kernel,"",@"SHT_CUDA_INFO"
	.sectionflags	@""
	.align	4


	//----- nvinfo : EIATTR_CUDA_API_VERSION
	.align		4
        /*0000*/ 	.byte	0x04, 0x37
        /*0002*/ 	.short	(.L_291 - .L_290)
.L_290:
        /*0004*/ 	.word	0x00000082


	//----- nvinfo : EIATTR_KPARAM_INFO
	.align		4
.L_291:
        /*0008*/ 	.byte	0x04, 0x17
        /*000a*/ 	.short	(.L_293 - .L_292)
.L_292:
        /*000c*/ 	.word	0x00000000
        /*0010*/ 	.short	0x0002
        /*0012*/ 	.short	0x0010
        /*0014*/ 	.byte	0x00, 0xf0, 0x21, 0x00


	//----- nvinfo : EIATTR_KPARAM_INFO
	.align		4
.L_293:
        /*0018*/ 	.byte	0x04, 0x17
        /*001a*/ 	.short	(.L_295 - .L_294)
.L_294:
        /*001c*/ 	.word	0x00000000
        /*0020*/ 	.short	0x0001
        /*0022*/ 	.short	0x0008
        /*0024*/ 	.byte	0x00, 0xf5, 0x21, 0x00


	//----- nvinfo : EIATTR_KPARAM_INFO
	.align		4
.L_295:
        /*0028*/ 	.byte	0x04, 0x17
        /*002a*/ 	.short	(.L_297 - .L_296)
.L_296:
        /*002c*/ 	.word	0x00000000
        /*0030*/ 	.short	0x0000
        /*0032*/ 	.short	0x0000
        /*0034*/ 	.byte	0x00, 0xf5, 0x21, 0x00


	//----- nvinfo : EIATTR_SPARSE_MMA_MASK
	.align		4
.L_297:
        /*0038*/ 	.byte	0x03, 0x50
        /*003a*/ 	.short	0x0000


	//----- nvinfo : EIATTR_MAXREG_COUNT
	.align		4
        /*003c*/ 	.byte	0x03, 0x1b
        /*003e*/ 	.short	0x00ff


	//----- nvinfo : EIATTR_NUM_BARRIERS
	.align		4
        /*0040*/ 	.byte	0x02, 0x4c
        /*0042*/ 	.byte	0x01
	.zero		1


	//----- nvinfo : EIATTR_MERCURY_ISA_VERSION
	.align		4
        /*0044*/ 	.byte	0x03, 0x5f
        /*0046*/ 	.short	0x0101


	//----- nvinfo : EIATTR_COOP_GROUP_MASK_REGIDS
	.align		4
        /*0048*/ 	.byte	0x04, 0x29
        /*004a*/ 	.short	(.L_299 - .L_298)


	//   ....[0]....
.L_298:
        /*004c*/ 	.word	0xffffffff


	//   ....[1]....
        /*0050*/ 	.word	0xffffffff


	//   ....[2]....
        /*0054*/ 	.word	0xffffffff


	//   ....[3]....
        /*0058*/ 	.word	0xffffffff


	//   ....[4]....
        /*005c*/ 	.word	0xffffffff


	//   ....[5]....
        /*0060*/ 	.word	0xffffffff


	//   ....[6]....
        /*0064*/ 	.word	0xffffffff


	//   ....[7]....
        /*0068*/ 	.word	0xffffffff


	//   ....[8]....
        /*006c*/ 	.word	0xffffffff


	//   ....[9]....
        /*0070*/ 	.word	0xffffffff


	//----- nvinfo : EIATTR_COOP_GROUP_INSTR_OFFSETS
	.align		4
.L_299:
        /*0074*/ 	.byte	0x04, 0x28
        /*0076*/ 	.short	(.L_301 - .L_300)


	//   ....[0]....
.L_300:
        /*0078*/ 	.word	0x000001d0


	//   ....[1]....
        /*007c*/ 	.word	0x00000220


	//   ....[2]....
        /*0080*/ 	.word	0x00000250


	//   ....[3]....
        /*0084*/ 	.word	0x000002a0


	//   ....[4]....
        /*0088*/ 	.word	0x00000310


	//   ....[5]....
        /*008c*/ 	.word	0x00000380


	//   ....[6]....
        /*0090*/ 	.word	0x000003b0


	//   ....[7]....
        /*0094*/ 	.word	0x000003d0


	//   ....[8]....
        /*0098*/ 	.word	0x000003f0


	//   ....[9]....
        /*009c*/ 	.word	0x00000410


	//----- nvinfo : EIATTR_VRC_CTA_INIT_COUNT
	.align		4
.L_301:
        /*00a0*/ 	.byte	0x02, 0x4a
	.zero		1
	.zero		1


	//----- nvinfo : EIATTR_EXIT_INSTR_OFFSETS
	.align		4
        /*00a4*/ 	.byte	0x04, 0x1c
        /*00a6*/ 	.short	(.L_303 - .L_302)


	//   ....[0]....
.L_302:
        /*00a8*/ 	.word	0x00000370


	//   ....[1]....
        /*00ac*/ 	.word	0x00000420


	//   ....[2]....
        /*00b0*/ 	.word	0x00000550


	//----- nvinfo : EIATTR_CRS_STACK_SIZE
	.align		4
.L_303:
        /*00b4*/ 	.byte	0x04, 0x1e
        /*00b6*/ 	.short	(.L_305 - .L_304)
.L_304:
        /*00b8*/ 	.word	0x00000000


	//----- nvinfo : EIATTR_CBANK_PARAM_SIZE
	.align		4
.L_305:
        /*00bc*/ 	.byte	0x03, 0x19
        /*00be*/ 	.short	0x0018


	//----- nvinfo : EIATTR_PARAM_CBANK
	.align		4
        /*00c0*/ 	.byte	0x04, 0x0a
        /*00c2*/ 	.short	(.L_307 - .L_306)
	.align		4
.L_306:
        /*00c4*/ 	.word	index@(.nv.constant0.reduce_mean_float_kernel)
        /*00c8*/ 	.short	0x0380
        /*00ca*/ 	.short	0x0018


	//----- nvinfo : EIATTR_SW_WAR
	.align		4
.L_307:
        /*00cc*/ 	.byte	0x04, 0x36
        /*00ce*/ 	.short	(.L_309 - .L_308)
.L_308:
        /*00d0*/ 	.word	0x00000008
.L_309:


//--------------------- .nv.info.reduce_min_axis_last_float_kernel --------------------------
	.section	.nv.info.reduce_min_axis_last_float_kernel,"",@"SHT_CUDA_INFO"
	.sectionflags	@""
	.align	4


	//----- nvinfo : EIATTR_CUDA_API_VERSION
	.align		4
        /*0000*/ 	.byte	0x04, 0x37
        /*0002*/ 	.short	(.L_311 - .L_310)
.L_310:
        /*0004*/ 	.word	0x00000082


	//----- nvinfo : EIATTR_KPARAM_INFO
	.align		4
.L_311:
        /*0008*/ 	.byte	0x04, 0x17
        /*000a*/ 	.short	(.L_313 - .L_312)
.L_312:
        /*000c*/ 	.word	0x00000000
        /*0010*/ 	.short	0x0003
        /*0012*/ 	.short	0x0018
        /*0014*/ 	.byte	0x00, 0xf0, 0x21, 0x00


	//----- nvinfo : EIATTR_KPARAM_INFO
	.align		4
.L_313:
        /*0018*/ 	.byte	0x04, 0x17
        /*001a*/ 	.short	(.L_315 - .L_314)
.L_314:
        /*001c*/ 	.word	0x00000000
        /*0020*/ 	.short	0x0002
        /*0022*/ 	.short	0x0010
        /*0024*/ 	.byte	0x00, 0xf0, 0x21, 0x00


	//----- nvinfo : EIATTR_KPARAM_INFO
	.align		4
.L_315:
        /*0028*/ 	.byte	0x04, 0x17
        /*002a*/ 	.short	(.L_317 - .L_316)
.L_316:
        /*002c*/ 	.word	0x00000000
        /*0030*/ 	.short	0x0001
        /*0032*/ 	.short	0x0008
        /*0034*/ 	.byte	0x00, 0xf5, 0x21, 0x00


	//----- nvinfo : EIATTR_KPARAM_INFO
	.align		4
.L_317:
        /*0038*/ 	.byte	0x04, 0x17
        /*003a*/ 	.short	(.L_319 - .L_318)
.L_318:
        /*003c*/ 	.word	0x00000000
        /*0040*/ 	.short	0x0000
        /*0042*/ 	.short	0x0000
        /*0044*/ 	.byte	0x00, 0xf5, 0x21, 0x00


	//----- nvinfo : EIATTR_SPARSE_MMA_MASK
	.align		4
.L_319:
        /*0048*/ 	.byte	0x03, 0x50
        /*004a*/ 	.short	0x0000


	//----- nvinfo : EIATTR_MAXREG_COUNT
	.align		4
        /*004c*/ 	.byte	0x03, 0x1b
        /*004e*/ 	.short	0x00ff


	//----- nvinfo : EIATTR_NUM_BARRIERS
	.align		4
        /*0050*/ 	.byte	0x02, 0x4c
        /*0052*/ 	.byte	0x01
	.zero		1


	//----- nvinfo : EIATTR_MERCURY_ISA_VERSION
	.align		4
        /*0054*/ 	.byte	0x03, 0x5f
        /*0056*/ 	.short	0x0101


	//----- nvinfo : EIATTR_VRC_CTA_INIT_COUNT
	.align		4
        /*0058*/ 	.byte	0x02, 0x4a
	.zero		1
	.zero		1


	//----- nvinfo : EIATTR_EXIT_INSTR_OFFSETS
	.align		4
        /*005c*/ 	.byte	0x04, 0x1c
        /*005e*/ 	.short	(.L_321 - .L_320)


	//   ....[0]....
.L_320:
        /*0060*/ 	.word	0x00000050


	//   ....[1]....
        /*0064*/ 	.word	0x00000370


	//   ....[2]....
        /*0068*/ 	.word	0x00000420


	//----- nvinfo : EIATTR_CRS_STACK_SIZE
	.align		4
.L_321:
        /*006c*/ 	.byte	0x04, 0x1e
        /*006e*/ 	.short	(.L_323 - .L_322)
.L_322:
        /*0070*/ 	.word	0x00000000


	//----- nvinfo : EIATTR_CBANK_PARAM_SIZE
	.align		4
.L_323:
        /*0074*/ 	.byte	0x03, 0x19
        /*0076*/ 	.short	0x0020


	//----- nvinfo : EIATTR_PARAM_CBANK
	.align		4
        /*0078*/ 	.byte	0x04, 0x0a
        /*007a*/ 	.short	(.L_325 - .L_324)
	.align		4
.L_324:
        /*007c*/ 	.word	index@(.nv.constant0.reduce_min_axis_last_float_kernel)
        /*0080*/ 	.short	0x0380
        /*0082*/ 	.short	0x0020


	//----- nvinfo : EIATTR_SW_WAR
	.align		4
.L_325:
        /*0084*/ 	.byte	0x04, 0x36
        /*0086*/ 	.short	(.L_327 - .L_326)
.L_326:
        /*0088*/ 	.word	0x00000008
.L_327:


//--------------------- .nv.info.reduce_max_axis_last_float_kernel --------------------------
	.section	.nv.info.reduce_max_axis_last_float_kernel,"",@"SHT_CUDA_INFO"
	.sectionflags	@""
	.align	4


	//----- nvinfo : EIATTR_CUDA_API_VERSION
	.align		4
        /*0000*/ 	.byte	0x04, 0x37
        /*0002*/ 	.short	(.L_329 - .L_328)
.L_328:
        /*0004*/ 	.word	0x00000082


	//----- nvinfo : EIATTR_KPARAM_INFO
	.align		4
.L_329:
        /*0008*/ 	.byte	0x04, 0x17
        /*000a*/ 	.short	(.L_331 - .L_330)
.L_330:
        /*000c*/ 	.word	0x00000000
        /*0010*/ 	.short	0x0003
        /*0012*/ 	.short	0x0018
        /*0014*/ 	.byte	0x00, 0xf0, 0x21, 0x00


	//----- nvinfo : EIATTR_KPARAM_INFO
	.align		4
.L_331:
        /*0018*/ 	.byte	0x04, 0x17
        /*001a*/ 	.short	(.L_333 - .L_332)
.L_332:
        /*001c*/ 	.word	0x00000000
        /*0020*/ 	.short	0x0002
        /*0022*/ 	.short	0x0010
        /*0024*/ 	.byte	0x00, 0xf0, 0x21, 0x00


	//----- nvinfo : EIATTR_KPARAM_INFO
	.align		4
.L_333:
        /*0028*/ 	.byte	0x04, 0x17
        /*002a*/ 	.short	(.L_335 - .L_334)
.L_334:
        /*002c*/ 	.word	0x00000000
        /*0030*/ 	.short	0x0001
        /*0032*/ 	.short	0x0008
        /*0034*/ 	.byte	0x00, 0xf5, 0x21, 0x00


	//----- nvinfo : EIATTR_KPARAM_INFO
	.align		4
.L_335:
        /*0038*/ 	.byte	0x04, 0x17
        /*003a*/ 	.short	(.L_337 - .L_336)
.L_336:
        /*003c*/ 	.word	0x00000000
        /*0040*/ 	.short	0x0000
        /*0042*/ 	.short	0x0000
        /*0044*/ 	.byte	0x00, 0xf5, 0x21, 0x00


	//----- nvinfo : EIATTR_SPARSE_MMA_MASK
	.align		4
.L_337:
        /*0048*/ 	.byte	0x03, 0x50
        /*004a*/ 	.short	0x0000


	//----- nvinfo : EIATTR_MAXREG_COUNT
	.align		4
        /*004c*/ 	.byte	0x03, 0x1b
        /*004e*/ 	.short	0x00ff


	//----- nvinfo : EIATTR_NUM_BARRIERS
	.align		4
        /*0050*/ 	.byte	0x02, 0x4c
        /*0052*/ 	.byte	0x01
	.zero		1


	//----- nvinfo : EIATTR_MERCURY_ISA_VERSION
	.align		4
        /*0054*/ 	.byte	0x03, 0x5f
        /*0056*/ 	.short	0x0101


	//----- nvinfo : EIATTR_VRC_CTA_INIT_COUNT
	.align		4
        /*0058*/ 	.byte	0x02, 0x4a
	.zero		1
	.zero		1


	//----- nvinfo : EIATTR_EXIT_INSTR_OFFSETS
	.align		4
        /*005c*/ 	.byte	0x04, 0x1c
        /*005e*/ 	.short	(.L_339 - .L_338)


	//   ....[0]....
.L_338:
        /*0060*/ 	.word	0x00000050


	//   ....[1]....
        /*0064*/ 	.word	0x00000370


	//   ....[2]....
        /*0068*/ 	.word	0x00000420


	//----- nvinfo : EIATTR_CRS_STACK_SIZE
	.align		4
.L_339:
        /*006c*/ 	.byte	0x04, 0x1e
        /*006e*/ 	.short	(.L_341 - .L_340)
.L_340:
        /*0070*/ 	.word	0x00000000


	//----- nvinfo : EIATTR_CBANK_PARAM_SIZE
	.align		4
.L_341:
        /*0074*/ 	.byte	0x03, 0x19
        /*0076*/ 	.short	0x0020


	//----- nvinfo : EIATTR_PARAM_CBANK
	.align		4
        /*0078*/ 	.byte	0x04, 0x0a
        /*007a*/ 	.short	(.L_343 - .L_342)
	.align		4
.L_342:
        /*007c*/ 	.word	index@(.nv.constant0.reduce_max_axis_last_float_kernel)
        /*0080*/ 	.short	0x0380
        /*0082*/ 	.short	0x0020


	//----- nvinfo : EIATTR_SW_WAR
	.align		4
.L_343:
        /*0084*/ 	.byte	0x04, 0x36
        /*0086*/ 	.short	(.L_345 - .L_344)
.L_344:
        /*0088*/ 	.word	0x00000008
.L_345:


//--------------------- .nv.info.reduce_sum_axis_last_float_kernel --------------------------
	.section	.nv.info.reduce_sum_axis_last_float_kernel,"",@"SHT_CUDA_INFO"
	.sectionflags	@""
	.align	4


	//----- nvinfo : EIATTR_CUDA_API_VERSION
	.align		4
        /*0000*/ 	.byte	0x04, 0x37
        /*0002*/ 	.short	(.L_347 - .L_346)
.L_346:
        /*0004*/ 	.word	0x00000082


	//----- nvinfo : EIATTR_KPARAM_INFO
	.align		4
.L_347:
        /*0008*/ 	.byte	0x04, 0x17
        /*000a*/ 	.short	(.L_349 - .L_348)
.L_348:
        /*000c*/ 	.word	0x00000000
        /*0010*/ 	.short	0x0003
        /*0012*/ 	.short	0x0018
        /*0014*/ 	.byte	0x00, 0xf0, 0x21, 0x00


	//----- nvinfo : EIATTR_KPARAM_INFO
	.align		4
.L_349:
        /*0018*/ 	.byte	0x04, 0x17
        /*001a*/ 	.short	(.L_351 - .L_350)
.L_350:
        /*001c*/ 	.word	0x00000000
        /*0020*/ 	.short	0x0002
        /*0022*/ 	.short	0x0010
        /*0024*/ 	.byte	0x00, 0xf0, 0x21, 0x00


	//----- nvinfo : EIATTR_KPARAM_INFO
	.align		4
.L_351:
        /*0028*/ 	.byte	0x04, 0x17
        /*002a*/ 	.short	(.L_353 - .L_352)
.L_352:
        /*002c*/ 	.word	0x00000000
        /*0030*/ 	.short	0x0001
        /*0032*/ 	.short	0x0008
        /*0034*/ 	.byte	0x00, 0xf5, 0x21, 0x00


	//----- nvinfo : EIATTR_KPARAM_INFO
	.align		4
.L_353:
        /*0038*/ 	.byte	0x04, 0x17
        /*003a*/ 	.short	(.L_355 - .L_354)
.L_354:
        /*003c*/ 	.word	0x00000000
        /*0040*/ 	.short	0x0000
        /*0042*/ 	.short	0x0000
        /*0044*/ 	.byte	0x00, 0xf5, 0x21, 0x00


	//----- nvinfo : EIATTR_SPARSE_MMA_MASK
	.align		4
.L_355:
        /*0048*/ 	.byte	0x03, 0x50
        /*004a*/ 	.short	0x0000


	//----- nvinfo : EIATTR_MAXREG_COUNT
	.align		4
        /*004c*/ 	.byte	0x03, 0x1b
        /*004e*/ 	.short	0x00ff


	//----- nvinfo : EIATTR_NUM_BARRIERS
	.align		4
        /*0050*/ 	.byte	0x02, 0x4c
        /*0052*/ 	.byte	0x01
	.zero		1


	//----- nvinfo : EIATTR_MERCURY_ISA_VERSION
	.align		4
        /*0054*/ 	.byte	0x03, 0x5f
        /*0056*/ 	.short	0x0101


	//----- nvinfo : EIATTR_VRC_CTA_INIT_COUNT
	.align		4
        /*0058*/ 	.byte	0x02, 0x4a
	.zero		1
	.zero		1


	//----- nvinfo : EIATTR_EXIT_INSTR_OFFSETS
	.align		4
        /*005c*/ 	.byte	0x04, 0x1c
        /*005e*/ 	.short	(.L_357 - .L_356)


	//   ....[0]....
.L_356:
        /*0060*/ 	.word	0x00000050


	//   ....[1]....
        /*0064*/ 	.word	0x00000370


	//   ....[2]....
        /*0068*/ 	.word	0x00000420


	//----- nvinfo : EIATTR_CRS_STACK_SIZE
	.align		4
.L_357:
        /*006c*/ 	.byte	0x04, 0x1e
        /*006e*/ 	.short	(.L_359 - .L_358)
.L_358:
        /*0070*/ 	.word	0x00000000


	//----- nvinfo : EIATTR_CBANK_PARAM_SIZE
	.align		4
.L_359:
        /*0074*/ 	.byte	0x03, 0x19
        /*0076*/ 	.short	0x0020


	//----- nvinfo : EIATTR_PARAM_CBANK
	.align		4
        /*0078*/ 	.byte	0x04, 0x0a
        /*007a*/ 	.short	(.L_361 - .L_360)
	.align		4
.L_360:
        /*007c*/ 	.word	index@(.nv.constant0.reduce_sum_axis_last_float_kernel)
        /*0080*/ 	.short	0x0380
        /*0082*/ 	.short	0x0020


	//----- nvinfo : EIATTR_SW_WAR
	.align		4
.L_361:
        /*0084*/ 	.byte	0x04, 0x36
        /*0086*/ 	.short	(.L_363 - .L_362)
.L_362:
        /*0088*/ 	.word	0x00000008
.L_363:


//--------------------- .nv.info.reduce_min_float_kernel --------------------------
	.section	.nv.info.reduce_min_float_kernel,"",@"SHT_CUDA_INFO"
	.sectionflags	@""
	.align	4


	//----- nvinfo : EIATTR_CUDA_API_VERSION
	.align		4
        /*0000*/ 	.byte	0x04, 0x37
        /*0002*/ 	.short	(.L_365 - .L_364)
.L_364:
        /*0004*/ 	.word	0x00000082


	//----- nvinfo : EIATTR_KPARAM_INFO
	.align		4
.L_365:
        /*0008*/ 	.byte	0x04, 0x17
        /*000a*/ 	.short	(.L_367 - .L_366)
.L_366:
        /*000c*/ 	.word	0x00000000
        /*0010*/ 	.short	0x0002
        /*0012*/ 	.short	0x0010
        /*0014*/ 	.byte	0x00, 0xf0, 0x21, 0x00


	//----- nvinfo : EIATTR_KPARAM_INFO
	.align		4
.L_367:
        /*0018*/ 	.byte	0x04, 0x17
        /*001a*/ 	.short	(.L_369 - .L_368)
.L_368:
        /*001c*/ 	.word	0x00000000
        /*0020*/ 	.short	0x0001
        /*0022*/ 	.short	0x0008
        /*0024*/ 	.byte	0x00, 0xf5, 0x21, 0x00


	//----- nvinfo : EIATTR_KPARAM_INFO
	.align		4
.L_369:
        /*0028*/ 	.byte	0x04, 0x17
        /*002a*/ 	.short	(.L_371 - .L_370)
.L_370:
        /*002c*/ 	.word	0x00000000
        /*0030*/ 	.short	0x0000
        /*0032*/ 	.short	0x0000
        /*0034*/ 	.byte	0x00, 0xf5, 0x21, 0x00


	//----- nvinfo : EIATTR_SPARSE_MMA_MASK
	.align		4
.L_371:
        /*0038*/ 	.byte	0x03, 0x50
        /*003a*/ 	.short	0x0000


	//----- nvinfo : EIATTR_MAXREG_COUNT
	.align		4
        /*003c*/ 	.byte	0x03, 0x1b
        /*003e*/ 	.short	0x00ff


	//----- nvinfo : EIATTR_NUM_BARRIERS
	.align		4
        /*0040*/ 	.byte	0x02, 0x4c
        /*0042*/ 	.byte	0x01
	.zero		1


	//----- nvinfo : EIATTR_MERCURY_ISA_VERSION
	.align		4
        /*0044*/ 	.byte	0x03, 0x5f
        /*0046*/ 	.short	0x0101


	//----- nvinfo : EIATTR_COOP_GROUP_MASK_REGIDS
	.align		4
        /*0048*/ 	.byte	0x04, 0x29
        /*004a*/ 	.short	(.L_373 - .L_372)


	//   ....[0]....
.L_372:
        /*004c*/ 	.word	0xffffffff


	//   ....[1]....
        /*0050*/ 	.word	0xffffffff


	//   ....[2]....
        /*0054*/ 	.word	0xffffffff


	//   ....[3]....
        /*0058*/ 	.word	0xffffffff


	//   ....[4]....
        /*005c*/ 	.word	0xffffffff


	//   ....[5]....
        /*0060*/ 	.word	0xffffffff


	//   ....[6]....
        /*0064*/ 	.word	0xffffffff


	//   ....[7]....
        /*0068*/ 	.word	0xffffffff


	//   ....[8]....
        /*006c*/ 	.word	0xffffffff


	//   ....[9]....
        /*0070*/ 	.word	0xffffffff


	//----- nvinfo : EIATTR_COOP_GROUP_INSTR_OFFSETS
	.align		4
.L_373:
        /*0074*/ 	.byte	0x04, 0x28
        /*0076*/ 	.short	(.L_375 - .L_374)


	//   ....[0]....
.L_374:
        /*0078*/ 	.word	0x000001d0


	//   ....[1]....
        /*007c*/ 	.word	0x00000220


	//   ....[2]....
        /*0080*/ 	.word	0x00000250


	//   ....[3]....
        /*0084*/ 	.word	0x000002a0


	//   ....[4]....
        /*0088*/ 	.word	0x00000310


	//   ....[5]....
        /*008c*/ 	.word	0x00000380


	//   ....[6]....
        /*0090*/ 	.word	0x000003b0


	//   ....[7]....
        /*0094*/ 	.word	0x000003d0


	//   ....[8]....
        /*0098*/ 	.word	0x000003f0


	//   ....[9]....
        /*009c*/ 	.word	0x00000410


	//----- nvinfo : EIATTR_VRC_CTA_INIT_COUNT
	.align		4
.L_375:
        /*00a0*/ 	.byte	0x02, 0x4a
	.zero		1
	.zero		1


	//----- nvinfo : EIATTR_EXIT_INSTR_OFFSETS
	.align		4
        /*00a4*/ 	.byte	0x04, 0x1c
        /*00a6*/ 	.short	(.L_377 - .L_376)


	//   ....[0]....
.L_376:
        /*00a8*/ 	.word	0x00000370


	//   ....[1]....
        /*00ac*/ 	.word	0x00000420


	//   ....[2]....
        /*00b0*/ 	.word	0x000004c0


	//----- nvinfo : EIATTR_CRS_STACK_SIZE
	.align		4
.L_377:
        /*00b4*/ 	.byte	0x04, 0x1e
        /*00b6*/ 	.short	(.L_379 - .L_378)
.L_378:
        /*00b8*/ 	.word	0x00000000


	//----- nvinfo : EIATTR_CBANK_PARAM_SIZE
	.align		4
.L_379:
        /*00bc*/ 	.byte	0x03, 0x19
        /*00be*/ 	.short	0x0018


	//----- nvinfo : EIATTR_PARAM_CBANK
	.align		4
        /*00c0*/ 	.byte	0x04, 0x0a
        /*00c2*/ 	.short	(.L_381 - .L_380)
	.align		4
.L_380:
        /*00c4*/ 	.word	index@(.nv.constant0.reduce_min_float_kernel)
        /*00c8*/ 	.short	0x0380
        /*00ca*/ 	.short	0x0018


	//----- nvinfo : EIATTR_SW_WAR
	.align		4
.L_381:
        /*00cc*/ 	.byte	0x04, 0x36
        /*00ce*/ 	.short	(.L_383 - .L_382)
.L_382:
        /*00d0*/ 	.word	0x00000008
.L_383:


//--------------------- .nv.info.reduce_max_float_kernel --------------------------
	.section	.nv.info.reduce_max_float_kernel,"",@"SHT_CUDA_INFO"
	.sectionflags	@""
	.align	4


	//----- nvinfo : EIATTR_CUDA_API_VERSION
	.align		4
        /*0000*/ 	.byte	0x04, 0x37
        /*0002*/ 	.short	(.L_385 - .L_384)
.L_384:
        /*0004*/ 	.word	0x00000082


	//----- nvinfo : EIATTR_KPARAM_INFO
	.align		4
.L_385:
        /*0008*/ 	.byte	0x04, 0x17
        /*000a*/ 	.short	(.L_387 - .L_386)
.L_386:
        /*000c*/ 	.word	0x00000000
        /*0010*/ 	.short	0x0002
        /*0012*/ 	.short	0x0010
        /*0014*/ 	.byte	0x00, 0xf0, 0x21, 0x00


	//----- nvinfo : EIATTR_KPARAM_INFO
	.align		4
.L_387:
        /*0018*/ 	.byte	0x04, 0x17
        /*001a*/ 	.short	(.L_389 - .L_388)
.L_388:
        /*001c*/ 	.word	0x00000000
        /*0020*/ 	.short	0x0001
        /*0022*/ 	.short	0x0008
        /*0024*/ 	.byte	0x00, 0xf5, 0x21, 0x00


	//----- nvinfo : EIATTR_KPARAM_INFO
	.align		4
.L_389:
        /*0028*/ 	.byte	0x04, 0x17
        /*002a*/ 	.short	(.L_391 - .L_390)
.L_390:
        /*002c*/ 	.word	0x00000000
        /*0030*/ 	.short	0x0000
        /*0032*/ 	.short	0x0000
        /*0034*/ 	.byte	0x00, 0xf5, 0x21, 0x00


	//----- nvinfo : EIATTR_SPARSE_MMA_MASK
	.align		4
.L_391:
        /*0038*/ 	.byte	0x03, 0x50
        /*003a*/ 	.short	0x0000


	//----- nvinfo : EIATTR_MAXREG_COUNT
	.align		4
        /*003c*/ 	.byte	0x03, 0x1b
        /*003e*/ 	.short	0x00ff


	//----- nvinfo : EIATTR_NUM_BARRIERS
	.align		4
        /*0040*/ 	.byte	0x02, 0x4c
        /*0042*/ 	.byte	0x01
	.zero		1


	//----- nvinfo : EIATTR_MERCURY_ISA_VERSION
	.align		4
        /*0044*/ 	.byte	0x03, 0x5f
        /*0046*/ 	.short	0x0101


	//----- nvinfo : EIATTR_COOP_GROUP_MASK_REGIDS
	.align		4
        /*0048*/ 	.byte	0x04, 0x29
        /*004a*/ 	.short	(.L_393 - .L_392)


	//   ....[0]....
.L_392:
        /*004c*/ 	.word	0xffffffff


	//   ....[1]....
        /*0050*/ 	.word	0xffffffff


	//   ....[2]....
        /*0054*/ 	.word	0xffffffff


	//   ....[3]....
        /*0058*/ 	.word	0xffffffff


	//   ....[4]....
        /*005c*/ 	.word	0xffffffff


	//   ....[5]....
        /*0060*/ 	.word	0xffffffff


	//   ....[6]....
        /*0064*/ 	.word	0xffffffff


	//   ....[7]....
        /*0068*/ 	.word	0xffffffff


	//   ....[8]....
        /*006c*/ 	.word	0xffffffff


	//   ....[9]....
        /*0070*/ 	.word	0xffffffff


	//----- nvinfo : EIATTR_COOP_GROUP_INSTR_OFFSETS
	.align		4
.L_393:
        /*0074*/ 	.byte	0x04, 0x28
        /*0076*/ 	.short	(.L_395 - .L_394)


	//   ....[0]....
.L_394:
        /*0078*/ 	.word	0x000001d0


	//   ....[1]....
        /*007c*/ 	.word	0x00000220


	//   ....[2]....
        /*0080*/ 	.word	0x00000250


	//   ....[3]....
        /*0084*/ 	.word	0x000002a0


	//   ....[4]....
        /*0088*/ 	.word	0x00000310


	//   ....[5]....
        /*008c*/ 	.word	0x00000380


	//   ....[6]....
        /*0090*/ 	.word	0x000003b0


	//   ....[7]....
        /*0094*/ 	.word	0x000003d0


	//   ....[8]....
        /*0098*/ 	.word	0x000003f0


	//   ....[9]....
        /*009c*/ 	.word	0x00000410


	//----- nvinfo : EIATTR_VRC_CTA_INIT_COUNT
	.align		4
.L_395:
        /*00a0*/ 	.byte	0x02, 0x4a
	.zero		1
	.zero		1


	//----- nvinfo : EIATTR_EXIT_INSTR_OFFSETS
	.align		4
        /*00a4*/ 	.byte	0x04, 0x1c
        /*00a6*/ 	.short	(.L_397 - .L_396)


	//   ....[0]....
.L_396:
        /*00a8*/ 	.word	0x00000370


	//   ....[1]....
        /*00ac*/ 	.word	0x00000420


	//   ....[2]....
        /*00b0*/ 	.word	0x000004c0


	//----- nvinfo : EIATTR_CRS_STACK_SIZE
	.align		4
.L_397:
        /*00b4*/ 	.byte	0x04, 0x1e
        /*00b6*/ 	.short	(.L_399 - .L_398)
.L_398:
        /*00b8*/ 	.word	0x00000000


	//----- nvinfo : EIATTR_CBANK_PARAM_SIZE
	.align		4
.L_399:
        /*00bc*/ 	.byte	0x03, 0x19
        /*00be*/ 	.short	0x0018


	//----- nvinfo : EIATTR_PARAM_CBANK
	.align		4
        /*00c0*/ 	.byte	0x04, 0x0a
        /*00c2*/ 	.short	(.L_401 - .L_400)
	.align		4
.L_400:
        /*00c4*/ 	.word	index@(.nv.constant0.reduce_max_float_kernel)
        /*00c8*/ 	.short	0x0380
        /*00ca*/ 	.short	0x0018


	//----- nvinfo : EIATTR_SW_WAR
	.align		4
.L_401:
        /*00cc*/ 	.byte	0x04, 0x36
        /*00ce*/ 	.short	(.L_403 - .L_402)
.L_402:
        /*00d0*/ 	.word	0x00000008
.L_403:


//--------------------- .nv.info.reduce_prod_float_kernel --------------------------
	.section	.nv.info.reduce_prod_float_kernel,"",@"SHT_CUDA_INFO"
	.sectionflags	@""
	.align	4


	//----- nvinfo : EIATTR_CUDA_API_VERSION
	.align		4
        /*0000*/ 	.byte	0x04, 0x37
        /*0002*/ 	.short	(.L_405 - .L_404)
.L_404:
        /*0004*/ 	.word	0x00000082


	//----- nvinfo : EIATTR_KPARAM_INFO
	.align		4
.L_405:
        /*0008*/ 	.byte	0x04, 0x17
        /*000a*/ 	.short	(.L_407 - .L_406)
.L_406:
        /*000c*/ 	.word	0x00000000
        /*0010*/ 	.short	0x0002
        /*0012*/ 	.short	0x0010
        /*0014*/ 	.byte	0x00, 0xf0, 0x21, 0x00


	//----- nvinfo : EIATTR_KPARAM_INFO
	.align		4
.L_407:
        /*0018*/ 	.byte	0x04, 0x17
        /*001a*/ 	.short	(.L_409 - .L_408)
.L_408:
        /*001c*/ 	.word	0x00000000
        /*0020*/ 	.short	0x0001
        /*0022*/ 	.short	0x0008
        /*0024*/ 	.byte	0x00, 0xf5, 0x21, 0x00


	//----- nvinfo : EIATTR_KPARAM_INFO
	.align		4
.L_409:
        /*0028*/ 	.byte	0x04, 0x17
        /*002a*/ 	.short	(.L_411 - .L_410)
.L_410:
        /*002c*/ 	.word	0x00000000
        /*0030*/ 	.short	0x0000
        /*0032*/ 	.short	0x0000
        /*0034*/ 	.byte	0x00, 0xf5, 0x21, 0x00


	//----- nvinfo : EIATTR_SPARSE_MMA_MASK
	.align		4
.L_411:
        /*0038*/ 	.byte	0x03, 0x50
        /*003a*/ 	.short	0x0000


	//----- nvinfo : EIATTR_MAXREG_COUNT
	.align		4
        /*003c*/ 	.byte	0x03, 0x1b
        /*003e*/ 	.short	0x00ff


	//----- nvinfo : EIATTR_NUM_BARRIERS
	.align		4
        /*0040*/ 	.byte	0x02, 0x4c
        /*0042*/ 	.byte	0x01
	.zero		1


	//----- nvinfo : EIATTR_MERCURY_ISA_VERSION
	.align		4
        /*0044*/ 	.byte	0x03, 0x5f
        /*0046*/ 	.short	0x0101


	//----- nvinfo : EIATTR_COOP_GROUP_MASK_REGIDS
	.align		4
        /*0048*/ 	.byte	0x04, 0x29
        /*004a*/ 	.short	(.L_413 - .L_412)


	//   ....[0]....
.L_412:
        /*004c*/ 	.word	0xffffffff


	//   ....[1]....
        /*0050*/ 	.word	0xffffffff


	//   ....[2]....
        /*0054*/ 	.word	0xffffffff


	//   ....[3]....
        /*0058*/ 	.word	0xffffffff


	//   ....[4]....
        /*005c*/ 	.word	0xffffffff


	//   ....[5]....
        /*0060*/ 	.word	0xffffffff


	//   ....[6]....
        /*0064*/ 	.word	0xffffffff


	//   ....[7]....
        /*0068*/ 	.word	0xffffffff


	//   ....[8]....
        /*006c*/ 	.word	0xffffffff


	//   ....[9]....
        /*0070*/ 	.word	0xffffffff


	//----- nvinfo : EIATTR_COOP_GROUP_INSTR_OFFSETS
	.align		4
.L_413:
        /*0074*/ 	.byte	0x04, 0x28
        /*0076*/ 	.short	(.L_415 - .L_414)


	//   ....[0]....
.L_414:
        /*0078*/ 	.word	0x000001d0


	//   ....[1]....
        /*007c*/ 	.word	0x00000230


	//   ....[2]....
        /*0080*/ 	.word	0x00000270


	//   ....[3]....
        /*0084*/ 	.word	0x00000290


	//   ....[4]....
        /*0088*/ 	.word	0x000002b0


	//   ....[5]....
        /*008c*/ 	.word	0x00000390


	//   ....[6]....
        /*0090*/ 	.word	0x000003b0


	//   ....[7]....
        /*0094*/ 	.word	0x000003d0


	//   ....[8]....
        /*0098*/ 	.word	0x000003f0


	//   ....[9]....
        /*009c*/ 	.word	0x00000410


	//----- nvinfo : EIATTR_VRC_CTA_INIT_COUNT
	.align		4
.L_415:
        /*00a0*/ 	.byte	0x02, 0x4a
	.zero		1
	.zero		1


	//----- nvinfo : EIATTR_EXIT_INSTR_OFFSETS
	.align		4
        /*00a4*/ 	.byte	0x04, 0x1c
        /*00a6*/ 	.short	(.L_417 - .L_416)


	//   ....[0]....
.L_416:
        /*00a8*/ 	.word	0x000002f0


	//   ....[1]....
        /*00ac*/ 	.word	0x00000420


	//   ....[2]....
        /*00b0*/ 	.word	0x000004c0


	//----- nvinfo : EIATTR_CRS_STACK_SIZE
	.align		4
.L_417:
        /*00b4*/ 	.byte	0x04, 0x1e
        /*00b6*/ 	.short	(.L_419 - .L_418)
.L_418:
        /*00b8*/ 	.word	0x00000000


	//----- nvinfo : EIATTR_CBANK_PARAM_SIZE
	.align		4
.L_419:
        /*00bc*/ 	.byte	0x03, 0x19
        /*00be*/ 	.short	0x0018


	//----- nvinfo : EIATTR_PARAM_CBANK
	.align		4
        /*00c0*/ 	.byte	0x04, 0x0a
        /*00c2*/ 	.short	(.L_421 - .L_420)
	.align		4
.L_420:
        /*00c4*/ 	.word	index@(.nv.constant0.reduce_prod_float_kernel)
        /*00c8*/ 	.short	0x0380
        /*00ca*/ 	.short	0x0018


	//----- nvinfo : EIATTR_SW_WAR
	.align		4
.L_421:
        /*00cc*/ 	.byte	0x04, 0x36
        /*00ce*/ 	.short	(.L_423 - .L_422)
.L_422:
        /*00d0*/ 	.word	0x00000008
.L_423:


//--------------------- .nv.info.reduce_sum_float_kernel --------------------------
	.section	.nv.info.reduce_sum_float_kernel,"",@"SHT_CUDA_INFO"
	.sectionflags	@""
	.align	4


	//----- nvinfo : EIATTR_CUDA_API_VERSION
	.align		4
        /*0000*/ 	.byte	0x04, 0x37
        /*0002*/ 	.short	(.L_425 - .L_424)
.L_424:
        /*0004*/ 	.word	0x00000082


	//----- nvinfo : EIATTR_KPARAM_INFO
	.align		4
.L_425:
        /*0008*/ 	.byte	0x04, 0x17
        /*000a*/ 	.short	(.L_427 - .L_426)
.L_426:
        /*000c*/ 	.word	0x00000000
        /*0010*/ 	.short	0x0002
        /*0012*/ 	.short	0x0010
        /*0014*/ 	.byte	0x00, 0xf0, 0x21, 0x00


	//----- nvinfo : EIATTR_KPARAM_INFO
	.align		4
.L_427:
        /*0018*/ 	.byte	0x04, 0x17
        /*001a*/ 	.short	(.L_429 - .L_428)
.L_428:
        /*001c*/ 	.word	0x00000000
        /*0020*/ 	.short	0x0001
        /*0022*/ 	.short	0x0008
        /*0024*/ 	.byte	0x00, 0xf5, 0x21, 0x00


	//----- nvinfo : EIATTR_KPARAM_INFO
	.align		4
.L_429:
        /*0028*/ 	.byte	0x04, 0x17
        /*002a*/ 	.short	(.L_431 - .L_430)
.L_430:
        /*002c*/ 	.word	0x00000000
        /*0030*/ 	.short	0x0000
        /*0032*/ 	.short	0x0000
        /*0034*/ 	.byte	0x00, 0xf5, 0x21, 0x00


	//----- nvinfo : EIATTR_SPARSE_MMA_MASK
	.align		4
.L_431:
        /*0038*/ 	.byte	0x03, 0x50
        /*003a*/ 	.short	0x0000


	//----- nvinfo : EIATTR_MAXREG_COUNT
	.align		4
        /*003c*/ 	.byte	0x03, 0x1b
        /*003e*/ 	.short	0x00ff


	//----- nvinfo : EIATTR_NUM_BARRIERS
	.align		4
        /*0040*/ 	.byte	0x02, 0x4c
        /*0042*/ 	.byte	0x01
	.zero		1


	//----- nvinfo : EIATTR_MERCURY_ISA_VERSION
	.align		4
        /*0044*/ 	.byte	0x03, 0x5f
        /*0046*/ 	.short	0x0101


	//----- nvinfo : EIATTR_COOP_GROUP_MASK_REGIDS
	.align		4
        /*0048*/ 	.byte	0x04, 0x29
        /*004a*/ 	.short	(.L_433 - .L_432)


	//   ....[0]....
.L_432:
        /*004c*/ 	.word	0xffffffff


	//   ....[1]....
        /*0050*/ 	.word	0xffffffff


	//   ....[2]....
        /*0054*/ 	.word	0xffffffff


	//   ....[3]....
        /*0058*/ 	.word	0xffffffff


	//   ....[4]....
        /*005c*/ 	.word	0xffffffff


	//   ....[5]....
        /*0060*/ 	.word	0xffffffff


	//   ....[6]....
        /*0064*/ 	.word	0xffffffff


	//   ....[7]....
        /*0068*/ 	.word	0xffffffff


	//   ....[8]....
        /*006c*/ 	.word	0xffffffff


	//   ....[9]....
        /*0070*/ 	.word	0xffffffff


	//----- nvinfo : EIATTR_COOP_GROUP_INSTR_OFFSETS
	.align		4
.L_433:
        /*0074*/ 	.byte	0x04, 0x28
        /*0076*/ 	.short	(.L_435 - .L_434)


	//   ....[0]....
.L_434:
        /*0078*/ 	.word	0x000001d0


	//   ....[1]....
        /*007c*/ 	.word	0x00000220


	//   ....[2]....
        /*0080*/ 	.word	0x00000250


	//   ....[3]....
        /*0084*/ 	.word	0x000002a0


	//   ....[4]....
        /*0088*/ 	.word	0x00000310


	//   ....[5]....
        /*008c*/ 	.word	0x00000380


	//   ....[6]....
        /*0090*/ 	.word	0x000003b0


	//   ....[7]....
        /*0094*/ 	.word	0x000003d0


	//   ....[8]....
        /*0098*/ 	.word	0x000003f0


	//   ....[9]....
        /*009c*/ 	.word	0x00000410


	//----- nvinfo : EIATTR_VRC_CTA_INIT_COUNT
	.align		4
.L_435:
        /*00a0*/ 	.byte	0x02, 0x4a
	.zero		1
	.zero		1


	//----- nvinfo : EIATTR_EXIT_INSTR_OFFSETS
	.align		4
        /*00a4*/ 	.byte	0x04, 0x1c
        /*00a6*/ 	.short	(.L_437 - .L_436)


	//   ....[0]....
.L_436:
        /*00a8*/ 	.word	0x00000370


	//   ....[1]....
        /*00ac*/ 	.word	0x00000420


	//   ....[2]....
        /*00b0*/ 	.word	0x00000460


	//----- nvinfo : EIATTR_CRS_STACK_SIZE
	.align		4
.L_437:
        /*00b4*/ 	.byte	0x04, 0x1e
        /*00b6*/ 	.short	(.L_439 - .L_438)
.L_438:
        /*00b8*/ 	.word	0x00000000


	//----- nvinfo : EIATTR_CBANK_PARAM_SIZE
	.align		4
.L_439:
        /*00bc*/ 	.byte	0x03, 0x19
        /*00be*/ 	.short	0x0018


	//----- nvinfo : EIATTR_PARAM_CBANK
	.align		4
        /*00c0*/ 	.byte	0x04, 0x0a
        /*00c2*/ 	.short	(.L_441 - .L_440)
	.align		4
.L_440:
        /*00c4*/ 	.word	index@(.nv.constant0.reduce_sum_float_kernel)
        /*00c8*/ 	.short	0x0380
        /*00ca*/ 	.short	0x0018


	//----- nvinfo : EIATTR_SW_WAR
	.align		4
.L_441:
        /*00cc*/ 	.byte	0x04, 0x36
        /*00ce*/ 	.short	(.L_443 - .L_442)
.L_442:
        /*00d0*/ 	.word	0x00000008
.L_443:


//--------------------- .nv.callgraph             --------------------------
	.section	.nv.callgraph,"",@"SHT_CUDA_CALLGRAPH"
	.align	4
	.sectionentsize	8
	.align		4
        /*0000*/ 	.word	0x00000000
	.align		4
        /*0004*/ 	.word	0xffffffff
	.align		4
        /*0008*/ 	.word	0x00000000
	.align		4
        /*000c*/ 	.word	0xfffffffe
	.align		4
        /*0010*/ 	.word	0x00000000
	.align		4
        /*0014*/ 	.word	0xfffffffd
	.align		4
        /*0018*/ 	.word	0x00000000
	.align		4
        /*001c*/ 	.word	0xfffffffc


//--------------------- .text.reduce_max_int32_kernel --------------------------
	.section	.text.reduce_max_int32_kernel,"ax",@progbits
	.align	128
        .global         reduce_max_int32_kernel
        .type           reduce_max_int32_kernel,@function
        .size           reduce_max_int32_kernel,(.L_x_117 - reduce_max_int32_kernel)
        .other          reduce_max_int32_kernel,@"STO_CUDA_ENTRY STV_DEFAULT"
reduce_max_int32_kernel:
.text.reduce_max_int32_kernel:
[----:B------:R-:W-:Y:S01]  /*0000*/  LDC R1, c[0x0][0x37c] ;  /* 0x0000df00ff017b82 */ /* 0x000fe20000000800 */
[----:B------:R-:W0:Y:S07]  /*0010*/  S2R R2, SR_TID.X ;  /* 0x0000000000027919 */ /* 0x000e2e0000002100 */
[----:B------:R-:W0:Y:S01]  /*0020*/  S2UR UR4, SR_CTAID.X ;  /* 0x00000000000479c3 */ /* 0x000e220000002500 */
[----:B------:R-:W1:Y:S01]  /*0030*/  LDCU.64 UR8, c[0x0][0x390] ;  /* 0x00007200ff0877ac */ /* 0x000e620008000a00 */
[----:B------:R-:W-:Y:S01]  /*0040*/  IMAD.MOV.U32 R3, RZ, RZ, RZ ;  /* 0x000000ffff037224 */ /* 0x000fe200078e00ff */
[----:B------:R-:W-:Y:S01]  /*0050*/  BSSY.RECONVERGENT B0, `(.L_x_0) ;  /* 0x0000017000007945 */ /* 0x000fe20003800200 */
[----:B------:R-:W-:Y:S01]  /*0060*/  IMAD.MOV.U32 R0, RZ, RZ, -0x80000000 ;  /* 0x80000000ff007424 */ /* 0x000fe200078e00ff */
[----:B------:R-:W2:Y:S03]  /*0070*/  LDCU.64 UR6, c[0x0][0x358] ;  /* 0x00006b00ff0677ac */ /* 0x000ea60008000a00 */
[----:B------:R-:W0:Y:S01]  /*0080*/  LDC R11, c[0x0][0x360] ;  /* 0x0000d800ff0b7b82 */ /* 0x000e220000000800 */
[----:B------:R-:W3:Y:S01]  /*0090*/  LDCU.64 UR10, c[0x0][0x388] ;  /* 0x00007100ff0a77ac */ /* 0x000ee20008000a00 */
[----:B0-----:R-:W-:-:S03]  /*00a0*/  IMAD.WIDE.U32 R4, R11, UR4, R2 ;  /* 0x000000040b047c25 */ /* 0x001fc6000f8e0002 */
[----:B-1----:R-:W-:-:S04]  /*00b0*/  ISETP.GE.U32.AND P0, PT, R4, UR8, PT ;  /* 0x0000000804007c0c */ /* 0x002fc8000bf06070 */
[----:B------:R-:W-:-:S13]  /*00c0*/  ISETP.GE.U32.AND.EX P0, PT, R5, UR9, PT, P0 ;  /* 0x0000000905007c0c */ /* 0x000fda000bf06100 */
[----:B--23--:R-:W-:Y:S05]  /*00d0*/  @P0 BRA `(.L_x_1) ;  /* 0x0000000000380947 */ /* 0x00cfea0003800000 */
[----:B------:R-:W0:Y:S01]  /*00e0*/  LDCU UR4, c[0x0][0x370] ;  /* 0x00006e00ff0477ac */ /* 0x000e220008000800 */
[----:B------:R-:W-:Y:S02]  /*00f0*/  IMAD.MOV.U32 R9, RZ, RZ, R4 ;  /* 0x000000ffff097224 */ /* 0x000fe400078e0004 */
[----:B------:R-:W-:Y:S02]  /*0100*/  IMAD.MOV.U32 R8, RZ, RZ, R5 ;  /* 0x000000ffff087224 */ /* 0x000fe400078e0005 */
[----:B------:R-:W-:Y:S02]  /*0110*/  IMAD.MOV.U32 R0, RZ, RZ, -0x80000000 ;  /* 0x80000000ff007424 */ /* 0x000fe400078e00ff */
[----:B0-----:R-:W-:-:S07]  /*0120*/  IMAD.WIDE.U32 R4, R11, UR4, RZ ;  /* 0x000000040b047c25 */ /* 0x001fce000f8e00ff */
.L_x_2:
[----:B------:R-:W-:-:S04]  /*0130*/  LEA R6, P0, R9, UR10, 0x2 ;  /* 0x0000000a09067c11 */ /* 0x000fc8000f8010ff */
[----:B------:R-:W-:-:S06]  /*0140*/  LEA.HI.X R7, R9, UR11, R8, 0x2, P0 ;  /* 0x0000000b09077c11 */ /* 0x000fcc00080f1408 */
[----:B------:R-:W2:Y:S01]  /*0150*/  LDG.E.CONSTANT R7, desc[UR6][R6.64] ;  /* 0x0000000606077981 */ /* 0x000ea2000c1e9900 */
[----:B------:R-:W-:-:S05]  /*0160*/  IADD3 R9, P0, PT, R4, R9, RZ ;  /* 0x0000000904097210 */ /* 0x000fca0007f1e0ff */
[----:B------:R-:W-:Y:S01]  /*0170*/  IMAD.X R8, R5, 0x1, R8, P0 ;  /* 0x0000000105087824 */ /* 0x000fe200000e0608 */
[----:B------:R-:W-:-:S04]  /*0180*/  ISETP.GE.U32.AND P0, PT, R9, UR8, PT ;  /* 0x0000000809007c0c */ /* 0x000fc8000bf06070 */
[----:B------:R-:W-:Y:S02]  /*0190*/  ISETP.GE.U32.AND.EX P0, PT, R8, UR9, PT, P0 ;  /* 0x0000000908007c0c */ /* 0x000fe4000bf06100 */
[----:B--2---:R-:W-:-:S11]  /*01a0*/  VIMNMX R0, PT, PT, R7, R0, !PT ;  /* 0x0000000007007248 */ /* 0x004fd60007fe0100 */
[----:B------:R-:W-:Y:S05]  /*01b0*/  @!P0 BRA `(.L_x_2) ;  /* 0xfffffffc00dc8947 */ /* 0x000fea000383ffff */
.L_x_1:
[----:B------:R-:W-:Y:S05]  /*01c0*/  BSYNC.RECONVERGENT B0 ;  /* 0x0000000000007941 */ /* 0x000fea0003800200 */
.L_x_0:
[----:B------:R-:W0:Y:S01]  /*01d0*/  SHFL.DOWN PT, R3, R0, 0x10, 0x1f ;  /* 0x0a001f0000037f89 */ /* 0x000e2200000e0000 */
[C---:B------:R-:W-:Y:S02]  /*01e0*/  LOP3.LUT P0, R8, R2.reuse, 0x1f, RZ, 0xc0, !PT ;  /* 0x0000001f02087812 */ /* 0x040fe4000780c0ff */
[----:B------:R-:W-:-:S11]  /*01f0*/  ISETP.GT.U32.AND P1, PT, R2, 0x1f, PT ;  /* 0x0000001f0200780c */ /* 0x000fd60003f24070 */
[----:B------:R-:W1:Y:S01]  /*0200*/  @!P0 S2R R9, SR_CgaCtaId ;  /* 0x0000000000098919 */ /* 0x000e620000008800 */
[----:B0-----:R-:W-:Y:S02]  /*0210*/  VIMNMX R3, PT, PT, R3, R0, !PT ;  /* 0x0000000003037248 */ /* 0x001fe40007fe0100 */
[----:B------:R-:W-:-:S03]  /*0220*/  @!P0 MOV R0, 0x400 ;  /* 0x0000040000008802 */ /* 0x000fc60000000f00 */
[----:B------:R-:W0:Y:S01]  /*0230*/  SHFL.DOWN PT, R4, R3, 0x8, 0x1f ;  /* 0x09001f0003047f89 */ /* 0x000e2200000e0000 */
[----:B-1----:R-:W-:-:S04]  /*0240*/  @!P0 LEA R9, R9, R0, 0x18 ;  /* 0x0000000009098211 */ /* 0x002fc800078ec0ff */
[----:B------:R-:W-:Y:S02]  /*0250*/  @!P0 LEA.HI R9, R2, R9, RZ, 0x1d ;  /* 0x0000000902098211 */ /* 0x000fe400078fe8ff */
[----:B0-----:R-:W-:-:S05]  /*0260*/  VIMNMX R4, PT, PT, R3, R4, !PT ;  /* 0x0000000403047248 */ /* 0x001fca0007fe0100 */
[----:B------:R-:W0:Y:S02]  /*0270*/  SHFL.DOWN PT, R5, R4, 0x4, 0x1f ;  /* 0x08801f0004057f89 */ /* 0x000e2400000e0000 */
[----:B0-----:R-:W-:-:S05]  /*0280*/  VIMNMX R5, PT, PT, R4, R5, !PT ;  /* 0x0000000504057248 */ /* 0x001fca0007fe0100 */
[----:B------:R-:W0:Y:S02]  /*0290*/  SHFL.DOWN PT, R6, R5, 0x2, 0x1f ;  /* 0x08401f0005067f89 */ /* 0x000e2400000e0000 */
[----:B0-----:R-:W-:-:S05]  /*02a0*/  VIMNMX R6, PT, PT, R5, R6, !PT ;  /* 0x0000000605067248 */ /* 0x001fca0007fe0100 */
[----:B------:R-:W0:Y:S02]  /*02b0*/  SHFL.DOWN PT, R7, R6, 0x1, 0x1f ;  /* 0x08201f0006077f89 */ /* 0x000e2400000e0000 */
[----:B0-----:R-:W-:-:S05]  /*02c0*/  VIMNMX R0, PT, PT, R6, R7, !PT ;  /* 0x0000000706007248 */ /* 0x001fca0007fe0100 */
[----:B------:R0:W-:Y:S01]  /*02d0*/  @!P0 STS [R9], R0 ;  /* 0x0000000009008388 */ /* 0x0001e20000000800 */
[----:B------:R-:W-:Y:S06]  /*02e0*/  BAR.SYNC.DEFER_BLOCKING 0x0 ;  /* 0x0000000000007b1d */ /* 0x000fec0000010000 */
[----:B------:R-:W-:Y:S05]  /*02f0*/  @P1 EXIT ;  /* 0x000000000000194d */ /* 0x000fea0003800000 */
[----:B------:R-:W-:-:S04]  /*0300*/  SHF.R.U32.HI R3, RZ, 0x5, R11 ;  /* 0x00000005ff037819 */ /* 0x000fc8000001160b */
[----:B------:R-:W-:-:S13]  /*0310*/  ISETP.GE.U32.AND P0, PT, R8, R3, PT ;  /* 0x000000030800720c */ /* 0x000fda0003f06070 */
[----:B------:R-:W1:Y:S01]  /*0320*/  @!P0 S2R R3, SR_CgaCtaId ;  /* 0x0000000000038919 */ /* 0x000e620000008800 */
[----:B0-----:R-:W-:-:S04]  /*0330*/  @!P0 MOV R0, 0x400 ;  /* 0x0000040000008802 */ /* 0x001fc80000000f00 */
[----:B-1----:R-:W-:Y:S01]  /*0340*/  @!P0 LEA R3, R3, R0, 0x18 ;  /* 0x0000000003038211 */ /* 0x002fe200078ec0ff */
[----:B------:R-:W-:-:S04]  /*0350*/  IMAD.MOV.U32 R0, RZ, RZ, -0x80000000 ;  /* 0x80000000ff007424 */ /* 0x000fc800078e00ff */
[----:B------:R-:W-:-:S05]  /*0360*/  @!P0 IMAD R2, R8, 0x4, R3 ;  /* 0x0000000408028824 */ /* 0x000fca00078e0203 */
[----:B------:R-:W0:Y:S01]  /*0370*/  @!P0 LDS R0, [R2] ;  /* 0x0000000002008984 */ /* 0x000e220000000800 */
[----:B------:R-:W-:-:S03]  /*0380*/  ISETP.NE.AND P0, PT, R8, RZ, PT ;  /* 0x000000ff0800720c */ /* 0x000fc60003f05270 */
[----:B0-----:R-:W0:Y:S02]  /*0390*/  SHFL.DOWN PT, R3, R0, 0x10, 0x1f ;  /* 0x0a001f0000037f89 */ /* 0x001e2400000e0000 */
[----:B0-----:R-:W-:-:S05]  /*03a0*/  VIMNMX R3, PT, PT, R3, R0, !PT ;  /* 0x0000000003037248 */ /* 0x001fca0007fe0100 */
[----:B------:R-:W0:Y:S02]  /*03b0*/  SHFL.DOWN PT, R4, R3, 0x8, 0x1f ;  /* 0x09001f0003047f89 */ /* 0x000e2400000e0000 */
[----:B0-----:R-:W-:-:S05]  /*03c0*/  VIMNMX R4, PT, PT, R3, R4, !PT ;  /* 0x0000000403047248 */ /* 0x001fca0007fe0100 */
[----:B------:R-:W0:Y:S02]  /*03d0*/  SHFL.DOWN PT, R5, R4, 0x4, 0x1f ;  /* 0x08801f0004057f89 */ /* 0x000e2400000e0000 */
[----:B0-----:R-:W-:-:S05]  /*03e0*/  VIMNMX R5, PT, PT, R4, R5, !PT ;  /* 0x0000000504057248 */ /* 0x001fca0007fe0100 */
[----:B------:R-:W0:Y:S02]  /*03f0*/  SHFL.DOWN PT, R6, R5, 0x2, 0x1f ;  /* 0x08401f0005067f89 */ /* 0x000e2400000e0000 */
[----:B0-----:R-:W-:-:S05]  /*0400*/  VIMNMX R6, PT, PT, R5, R6, !PT ;  /* 0x0000000605067248 */ /* 0x001fca0007fe0100 */
[----:B------:R0:W1:Y:S01]  /*0410*/  SHFL.DOWN PT, R7, R6, 0x1, 0x1f ;  /* 0x08201f0006077f89 */ /* 0x00006200000e0000 */
[----:B------:R-:W-:Y:S05]  /*0420*/  @P0 EXIT ;  /* 0x000000000000094d */ /* 0x000fea0003800000 */
[----:B------:R-:W2:Y:S01]  /*0430*/  S2R R0, SR_LANEID ;  /* 0x0000000000007919 */ /* 0x000ea20000000000 */
[----:B------:R-:W3:Y:S01]  /*0440*/  LDC.64 R2, c[0x0][0x380] ;  /* 0x0000e000ff027b82 */ /* 0x000ee20000000a00 */
[----:B-1----:R-:W-:Y:S01]  /*0450*/  VIMNMX R7, PT, PT, R6, R7, !PT ;  /* 0x0000000706077248 */ /* 0x002fe20007fe0100 */
[----:B------:R-:W-:Y:S02]  /*0460*/  VOTEU.ANY UR4, UPT, PT ;  /* 0x0000000000047886 */ /* 0x000fe400038e0100 */
[----:B------:R-:W-:Y:S01]  /*0470*/  UFLO.U32 UR4, UR4 ;  /* 0x00000004000472bd */ /* 0x000fe200080e0000 */
[----:B------:R-:W-:-:S13]  /*0480*/  CREDUX.MAX.S32 UR5, R7 ;  /* 0x00000000070572cc */ /* 0x000fda0000000200 */
[----:B------:R-:W-:Y:S01]  /*0490*/  IMAD.U32 R5, RZ, RZ, UR5 ;  /* 0x00000005ff057e24 */ /* 0x000fe2000f8e00ff */
[----:B--2---:R-:W-:-:S13]  /*04a0*/  ISETP.EQ.U32.AND P0, PT, R0, UR4, PT ;  /* 0x0000000400007c0c */ /* 0x004fda000bf02070 */
[----:B---3--:R-:W-:Y:S01]  /*04b0*/  @P0 REDG.E.MAX.S32.STRONG.GPU desc[UR6][R2.64], R5 ;  /* 0x000000050200098e */ /* 0x008fe2000d12e306 */
[----:B------:R-:W-:Y:S05]  /*04c0*/  EXIT ;  /* 0x000000000000794d */ /* 0x000fea0003800000 */
.L_x_3:
[----:B------:R-:W-:-:S00]  /*04d0*/  BRA `(.L_x_3) ;  /* 0xfffffffc00fc7947 */ /* 0x000fc0000383ffff */
[----:B------:R-:W-:-:S00]  /*04e0*/  NOP ;  /* 0x0000000000007918 */ /* 0x000fc00000000000 */
        /* <DEDUP_REMOVED lines=9> */
.L_x_117:


//--------------------- .text.reduce_sum_int32_kernel --------------------------
	.section	.text.reduce_sum_int32_kernel,"ax",@progbits
	.align	128
        .global         reduce_sum_int32_kernel
        .type           reduce_sum_int32_kernel,@function
        .size           reduce_sum_int32_kernel,(.L_x_118 - reduce_sum_int32_kernel)
        .other          reduce_sum_int32_kernel,@"STO_CUDA_ENTRY STV_DEFAULT"
reduce_sum_int32_kernel:
.text.reduce_sum_int32_kernel:
[----:B------:R-:W-:Y:S01]  /*0000*/  LDC R1, c[0x0][0x37c] ;  /* 0x0000df00ff017b82 */ /* 0x000fe20000000800 */
[----:B------:R-:W0:Y:S07]  /*0010*/  S2R R2, SR_TID.X ;  /* 0x0000000000027919 */ /* 0x000e2e0000002100 */
[----:B------:R-:W0:Y:S01]  /*0020*/  S2UR UR4, SR_CTAID.X ;  /* 0x00000000000479c3 */ /* 0x000e220000002500 */
[----:B------:R-:W1:Y:S01]  /*0030*/  LDCU.64 UR8, c[0x0][0x390] ;  /* 0x00007200ff0877ac */ /* 0x000e620008000a00 */
[----:B------:R-:W-:Y:S01]  /*0040*/  IMAD.MOV.U32 R3, RZ, RZ, RZ ;  /* 0x000000ffff037224 */ /* 0x000fe200078e00ff */
[----:B------:R-:W-:Y:S01]  /*0050*/  BSSY.RECONVERGENT B0, `(.L_x_4) ;  /* 0x000001a000007945 */ /* 0x000fe20003800200 */
[----:B------:R-:W-:Y:S01]  /*0060*/  IMAD.MOV.U32 R4, RZ, RZ, RZ ;  /* 0x000000ffff047224 */ /* 0x000fe200078e00ff */
[----:B------:R-:W2:Y:S01]  /*0070*/  LDCU.64 UR10, c[0x0][0x388] ;  /* 0x00007100ff0a77ac */ /* 0x000ea20008000a00 */
[----:B------:R-:W-:-:S02]  /*0080*/  IMAD.MOV.U32 R15, RZ, RZ, RZ ;  /* 0x000000ffff0f7224 */ /* 0x000fc400078e00ff */
[----:B------:R-:W0:Y:S02]  /*0090*/  LDC R5, c[0x0][0x360] ;  /* 0x0000d800ff057b82 */ /* 0x000e240000000800 */
[----:B0-----:R-:W-:Y:S01]  /*00a0*/  IMAD.WIDE.U32 R6, R5, UR4, R2 ;  /* 0x0000000405067c25 */ /* 0x001fe2000f8e0002 */
[----:B------:R-:W0:Y:S02]  /*00b0*/  LDCU.64 UR4, c[0x0][0x358] ;  /* 0x00006b00ff0477ac */ /* 0x000e240008000a00 */
[----:B-1----:R-:W-:-:S04]  /*00c0*/  ISETP.GE.U32.AND P0, PT, R6, UR8, PT ;  /* 0x0000000806007c0c */ /* 0x002fc8000bf06070 */
[----:B------:R-:W-:-:S13]  /*00d0*/  ISETP.GE.U32.AND.EX P0, PT, R7, UR9, PT, P0 ;  /* 0x0000000907007c0c */ /* 0x000fda000bf06100 */
[----:B0-2---:R-:W-:Y:S05]  /*00e0*/  @P0 BRA `(.L_x_5) ;  /* 0x0000000000400947 */ /* 0x005fea0003800000 */
[----:B------:R-:W0:Y:S01]  /*00f0*/  LDCU UR6, c[0x0][0x370] ;  /* 0x00006e00ff0677ac */ /* 0x000e220008000800 */
[----:B------:R-:W-:Y:S02]  /*0100*/  IMAD.MOV.U32 R11, RZ, RZ, R6 ;  /* 0x000000ffff0b7224 */ /* 0x000fe400078e0006 */
[----:B------:R-:W-:Y:S02]  /*0110*/  IMAD.MOV.U32 R0, RZ, RZ, R7 ;  /* 0x000000ffff007224 */ /* 0x000fe400078e0007 */
[----:B------:R-:W-:Y:S02]  /*0120*/  IMAD.MOV.U32 R4, RZ, RZ, RZ ;  /* 0x000000ffff047224 */ /* 0x000fe400078e00ff */
[----:B------:R-:W-:Y:S02]  /*0130*/  IMAD.MOV.U32 R15, RZ, RZ, RZ ;  /* 0x000000ffff0f7224 */ /* 0x000fe400078e00ff */
[----:B0-----:R-:W-:-:S07]  /*0140*/  IMAD.WIDE.U32 R6, R5, UR6, RZ ;  /* 0x0000000605067c25 */ /* 0x001fce000f8e00ff */
.L_x_6:
[----:B------:R-:W-:-:S04]  /*0150*/  LEA R8, P0, R11, UR10, 0x2 ;  /* 0x0000000a0b087c11 */ /* 0x000fc8000f8010ff */
[----:B------:R-:W-:-:S05]  /*0160*/  LEA.HI.X R9, R11, UR11, R0, 0x2, P0 ;  /* 0x0000000b0b097c11 */ /* 0x000fca00080f1400 */
[----:B------:R-:W2:Y:S01]  /*0170*/  LDG.E.CONSTANT R8, desc[UR4][R8.64] ;  /* 0x0000000408087981 */ /* 0x000ea2000c1e9900 */
[----:B------:R-:W-:-:S05]  /*0180*/  IADD3 R11, P0, PT, R6, R11, RZ ;  /* 0x0000000b060b7210 */ /* 0x000fca0007f1e0ff */
[----:B------:R-:W-:Y:S01]  /*0190*/  IMAD.X R0, R7, 0x1, R0, P0 ;  /* 0x0000000107007824 */ /* 0x000fe200000e0600 */
[----:B------:R-:W-:-:S04]  /*01a0*/  ISETP.GE.U32.AND P0, PT, R11, UR8, PT ;  /* 0x000000080b007c0c */ /* 0x000fc8000bf06070 */
[----:B------:R-:W-:Y:S02]  /*01b0*/  ISETP.GE.U32.AND.EX P0, PT, R0, UR9, PT, P0 ;  /* 0x0000000900007c0c */ /* 0x000fe4000bf06100 */
[----:B--2---:R-:W-:-:S04]  /*01c0*/  IADD3 R4, P1, PT, R8, R4, RZ ;  /* 0x0000000408047210 */ /* 0x004fc80007f3e0ff */
[----:B------:R-:W-:-:S07]  /*01d0*/  LEA.HI.X.SX32 R15, R8, R15, 0x1, P1 ;  /* 0x0000000f080f7211 */ /* 0x000fce00008f0eff */
[----:B------:R-:W-:Y:S05]  /*01e0*/  @!P0 BRA `(.L_x_6) ;  /* 0xfffffffc00d88947 */ /* 0x000fea000383ffff */
.L_x_5:
[----:B------:R-:W-:Y:S05]  /*01f0*/  BSYNC.RECONVERGENT B0 ;  /* 0x0000000000007941 */ /* 0x000fea0003800200 */
.L_x_4:
[----:B------:R-:W0:Y:S04]  /*0200*/  SHFL.DOWN PT, R3, R4, 0x10, 0x1f ;  /* 0x0a001f0004037f89 */ /* 0x000e2800000e0000 */
[----:B------:R-:W1:Y:S01]  /*0210*/  SHFL.DOWN PT, R0, R15, 0x10, 0x1f ;  /* 0x0a001f000f007f89 */ /* 0x000e6200000e0000 */
[----:B0-----:R-:W-:-:S05]  /*0220*/  IADD3 R6, P0, PT, R3, R4, RZ ;  /* 0x0000000403067210 */ /* 0x001fca0007f1e0ff */
[----:B-1----:R-:W-:Y:S01]  /*0230*/  IMAD.X R11, R0, 0x1, R15, P0 ;  /* 0x00000001000b7824 */ /* 0x002fe200000e060f */
        /* <DEDUP_REMOVED lines=8> */
[----:B------:R-:W0:Y:S01]  /*02c0*/  SHFL.DOWN PT, R4, R13, 0x2, 0x1f ;  /* 0x08401f000d047f89 */ /* 0x000e2200000e0000 */
[----:B------:R-:W-:-:S03]  /*02d0*/  LOP3.LUT P0, R0, R2, 0x1f, RZ, 0xc0, !PT ;  /* 0x0000001f02007812 */ /* 0x000fc6000780c0ff */
[----:B------:R-:W1:Y:S10]  /*02e0*/  SHFL.DOWN PT, R3, R10, 0x2, 0x1f ;  /* 0x08401f000a037f89 */ /* 0x000e7400000e0000 */
[----:B------:R-:W2:Y:S01]  /*02f0*/  @!P0 S2R R9, SR_CgaCtaId ;  /* 0x0000000000098919 */ /* 0x000ea20000008800 */
[----:B0-----:R-:W-:-:S02]  /*0300*/  IADD3 R11, P1, PT, R4, R13, RZ ;  /* 0x0000000d040b7210 */ /* 0x001fc40007f3e0ff */
[----:B------:R-:W-:-:S03]  /*0310*/  @!P0 MOV R4, 0x400 ;  /* 0x0000040000048802 */ /* 0x000fc60000000f00 */
[----:B-1----:R-:W-:Y:S01]  /*0320*/  IMAD.X R8, R3, 0x1, R10, P1 ;  /* 0x0000000103087824 */ /* 0x002fe200008e060a */
[----:B------:R-:W0:Y:S04]  /*0330*/  SHFL.DOWN PT, R6, R11, 0x1, 0x1f ;  /* 0x08201f000b067f89 */ /* 0x000e2800000e0000 */
[----:B------:R-:W1:Y:S01]  /*0340*/  SHFL.DOWN PT, R3, R8, 0x1, 0x1f ;  /* 0x08201f0008037f89 */ /* 0x000e6200000e0000 */
[----:B--2---:R-:W-:-:S04]  /*0350*/  @!P0 LEA R9, R9, R4, 0x18 ;  /* 0x0000000409098211 */ /* 0x004fc800078ec0ff */
[----:B------:R-:W-:Y:S02]  /*0360*/  @!P0 LEA.HI R9, R2, R9, RZ, 0x1e ;  /* 0x0000000902098211 */ /* 0x000fe400078ff0ff */
[----:B0-----:R-:W-:-:S05]  /*0370*/  IADD3 R6, P1, PT, R6, R11, RZ ;  /* 0x0000000b06067210 */ /* 0x001fca0007f3e0ff */
[----:B-1----:R-:W-:Y:S01]  /*0380*/  IMAD.X R7, R3, 0x1, R8, P1 ;  /* 0x0000000103077824 */ /* 0x002fe200008e0608 */
[----:B------:R-:W-:-:S04]  /*0390*/  ISETP.GT.U32.AND P1, PT, R2, 0x1f, PT ;  /* 0x0000001f0200780c */ /* 0x000fc80003f24070 */
[----:B------:R0:W-:Y:S01]  /*03a0*/  @!P0 STS.64 [R9], R6 ;  /* 0x0000000609008388 */ /* 0x0001e20000000a00 */
[----:B------:R-:W-:Y:S08]  /*03b0*/  BAR.SYNC.DEFER_BLOCKING 0x0 ;  /* 0x0000000000007b1d */ /* 0x000ff00000010000 */
[----:B------:R-:W-:Y:S05]  /*03c0*/  @P1 EXIT ;  /* 0x000000000000194d */ /* 0x000fea0003800000 */
[----:B------:R-:W-:-:S04]  /*03d0*/  SHF.R.U32.HI R5, RZ, 0x5, R5 ;  /* 0x00000005ff057819 */ /* 0x000fc80000011605 */
[----:B------:R-:W-:-:S13]  /*03e0*/  ISETP.GE.U32.AND P0, PT, R0, R5, PT ;  /* 0x000000050000720c */ /* 0x000fda0003f06070 */
[----:B------:R-:W1:Y:S01]  /*03f0*/  @!P0 S2R R3, SR_CgaCtaId ;  /* 0x0000000000038919 */ /* 0x000e620000008800 */
[----:B------:R-:W-:-:S04]  /*0400*/  @!P0 MOV R2, 0x400 ;  /* 0x0000040000028802 */ /* 0x000fc80000000f00 */
[----:B-1----:R-:W-:Y:S02]  /*0410*/  @!P0 LEA R5, R3, R2, 0x18 ;  /* 0x0000000203058211 */ /* 0x002fe400078ec0ff */
[----:B------:R-:W-:-:S03]  /*0420*/  CS2R R2, SRZ ;  /* 0x0000000000027805 */ /* 0x000fc6000001ff00 */
[----:B------:R-:W-:-:S05]  /*0430*/  @!P0 IMAD R4, R0, 0x8, R5 ;  /* 0x0000000800048824 */ /* 0x000fca00078e0205 */
[----:B------:R-:W0:Y:S04]  /*0440*/  @!P0 LDS.64 R2, [R4] ;  /* 0x0000000004028984 */ /* 0x000e280000000a00 */
[----:B0-----:R-:W0:Y:S04]  /*0450*/  SHFL.DOWN PT, R7, R2, 0x10, 0x1f ;  /* 0x0a001f0002077f89 */ /* 0x001e2800000e0000 */
        /* <DEDUP_REMOVED lines=12> */
[----:B------:R-:W-:-:S03]  /*0520*/  ISETP.NE.AND P0, PT, R0, RZ, PT ;  /* 0x000000ff0000720c */ /* 0x000fc60003f05270 */
[----:B------:R-:W1:Y:S01]  /*0530*/  SHFL.DOWN PT, R2, R9, 0x2, 0x1f ;  /* 0x08401f0009027f89 */ /* 0x000e6200000e0000 */
[----:B0-----:R-:W-:-:S05]  /*0540*/  IADD3 R5, P1, PT, R3, R6, RZ ;  /* 0x0000000603057210 */ /* 0x001fca0007f3e0ff */
[----:B-1----:R-:W-:Y:S01]  /*0550*/  IMAD.X R7, R2, 0x1, R9, P1 ;  /* 0x0000000102077824 */ /* 0x002fe200008e0609 */
[----:B------:R0:W1:Y:S04]  /*0560*/  SHFL.DOWN PT, R4, R5, 0x1, 0x1f ;  /* 0x08201f0005047f89 */ /* 0x00006800000e0000 */
[----:B------:R0:W2:Y:S01]  /*0570*/  SHFL.DOWN PT, R0, R7, 0x1, 0x1f ;  /* 0x08201f0007007f89 */ /* 0x0000a200000e0000 */
[----:B------:R-:W-:Y:S05]  /*0580*/  @P0 EXIT ;  /* 0x000000000000094d */ /* 0x000fea0003800000 */
[----:B------:R-:W3:Y:S01]  /*0590*/  LDC.64 R2, c[0x0][0x380] ;  /* 0x0000e000ff027b82 */ /* 0x000ee20000000a00 */
[----:B-1----:R-:W-:-:S05]  /*05a0*/  IADD3 R4, P0, PT, R4, R5, RZ ;  /* 0x0000000504047210 */ /* 0x002fca0007f1e0ff */
[----:B0-2---:R-:W-:-:S05]  /*05b0*/  IMAD.X R5, R0, 0x1, R7, P0 ;  /* 0x0000000100057824 */ /* 0x005fca00000e0607 */
[----:B---3--:R-:W-:Y:S01]  /*05c0*/  REDG.E.ADD.64.STRONG.GPU desc[UR4][R2.64], R4 ;  /* 0x000000040200798e */ /* 0x008fe2000c12e504 */
[----:B------:R-:W-:Y:S05]  /*05d0*/  EXIT ;  /* 0x000000000000794d */ /* 0x000fea0003800000 */
.L_x_7:
        /* <DEDUP_REMOVED lines=10> */
.L_x_118:


//--------------------- .text.reduce_count_nonzero_float_kernel --------------------------
	.section	.text.reduce_count_nonzero_float_kernel,"ax",@progbits
	.align	128
        .global         reduce_count_nonzero_float_kernel
        .type           reduce_count_nonzero_float_kernel,@function
        .size           reduce_count_nonzero_float_kernel,(.L_x_119 - reduce_count_nonzero_float_kernel)
        .other          reduce_count_nonzero_float_kernel,@"STO_CUDA_ENTRY STV_DEFAULT"
reduce_count_nonzero_float_kernel:
.text.reduce_count_nonzero_float_kernel:
        /* <DEDUP_REMOVED lines=21> */
.L_x_10:
[----:B------:R-:W-:-:S04]  /*0150*/  LEA R8, P0, R11, UR10, 0x2 ;  /* 0x0000000a0b087c11 */ /* 0x000fc8000f8010ff */
[----:B------:R-:W-:-:S05]  /*0160*/  LEA.HI.X R9, R11, UR11, R10, 0x2, P0 ;  /* 0x0000000b0b097c11 */ /* 0x000fca00080f140a */
[----:B------:R-:W2:Y:S01]  /*0170*/  LDG.E.CONSTANT R8, desc[UR4][R8.64] ;  /* 0x0000000408087981 */ /* 0x000ea2000c1e9900 */
[----:B------:R-:W-:-:S05]  /*0180*/  IADD3 R11, P0, PT, R6, R11, RZ ;  /* 0x0000000b060b7210 */ /* 0x000fca0007f1e0ff */
[----:B------:R-:W-:Y:S01]  /*0190*/  IMAD.X R10, R7, 0x1, R10, P0 ;  /* 0x00000001070a7824 */ /* 0x000fe200000e060a */
[----:B------:R-:W-:-:S04]  /*01a0*/  ISETP.GE.U32.AND P0, PT, R11, UR8, PT ;  /* 0x000000080b007c0c */ /* 0x000fc8000bf06070 */
[----:B------:R-:W-:Y:S02]  /*01b0*/  ISETP.GE.U32.AND.EX P0, PT, R10, UR9, PT, P0 ;  /* 0x000000090a007c0c */ /* 0x000fe4000bf06100 */
[----:B--2---:R-:W-:-:S04]  /*01c0*/  FSETP.NEU.AND P1, PT, R8, RZ, PT ;  /* 0x000000ff0800720b */ /* 0x004fc80003f2d000 */
[----:B------:R-:W-:-:S04]  /*01d0*/  SEL R0, RZ, 0x1, !P1 ;  /* 0x00000001ff007807 */ /* 0x000fc80004800000 */
[----:B------:R-:W-:-:S05]  /*01e0*/  IADD3 R4, P1, PT, R4, R0, RZ ;  /* 0x0000000004047210 */ /* 0x000fca0007f3e0ff */
[----:B------:R-:W-:Y:S01]  /*01f0*/  IMAD.X R15, RZ, RZ, R15, P1 ;  /* 0x000000ffff0f7224 */ /* 0x000fe200008e060f */
[----:B------:R-:W-:Y:S07]  /*0200*/  @!P0 BRA `(.L_x_10) ;  /* 0xfffffffc00d08947 */ /* 0x000fee000383ffff */
.L_x_9:
[----:B------:R-:W-:Y:S05]  /*0210*/  BSYNC.RECONVERGENT B0 ;  /* 0x0000000000007941 */ /* 0x000fea0003800200 */
.L_x_8:
        /* <DEDUP_REMOVED lines=62> */
.L_x_11:
        /* <DEDUP_REMOVED lines=16> */
.L_x_119:


//--------------------- .text.reduce_any_kernel   --------------------------
	.section	.text.reduce_any_kernel,"ax",@progbits
	.align	128
        .global         reduce_any_kernel
        .type           reduce_any_kernel,@function
        .size           reduce_any_kernel,(.L_x_120 - reduce_any_kernel)
        .other          reduce_any_kernel,@"STO_CUDA_ENTRY STV_DEFAULT"
reduce_any_kernel:
.text.reduce_any_kernel:
[----:B------:R-:W-:Y:S01]  /*0000*/  LDC R1, c[0x0][0x37c] ;  /* 0x0000df00ff017b82 */ /* 0x000fe20000000800 */
[----:B------:R-:W0:Y:S07]  /*0010*/  S2R R2, SR_TID.X ;  /* 0x0000000000027919 */ /* 0x000e2e0000002100 */
[----:B------:R-:W1:Y:S01]  /*0020*/  S2UR UR4, SR_CTAID.X ;  /* 0x00000000000479c3 */ /* 0x000e620000002500 */
[----:B------:R-:W2:Y:S01]  /*0030*/  LDCU.64 UR8, c[0x0][0x390] ;  /* 0x00007200ff0877ac */ /* 0x000ea20008000a00 */
[----:B------:R-:W-:Y:S01]  /*0040*/  IMAD.MOV.U32 R3, RZ, RZ, RZ ;  /* 0x000000ffff037224 */ /* 0x000fe200078e00ff */
[----:B------:R-:W-:Y:S01]  /*0050*/  BSSY.RECONVERGENT B0, `(.L_x_12) ;  /* 0x000001a000007945 */ /* 0x000fe20003800200 */
[----:B------:R-:W-:Y:S01]  /*0060*/  PLOP3.LUT P0, PT, PT, PT, PT, 0x8, 0x80 ;  /* 0x000000000080781c */ /* 0x000fe20003f0e170 */
[----:B------:R-:W3:Y:S03]  /*0070*/  LDCU.64 UR10, c[0x0][0x388] ;  /* 0x00007100ff0a77ac */ /* 0x000ee60008000a00 */
[----:B------:R-:W1:Y:S01]  /*0080*/  LDC R11, c[0x0][0x360] ;  /* 0x0000d800ff0b7b82 */ /* 0x000e620000000800 */
[----:B0-----:R-:W-:Y:S01]  /*0090*/  LOP3.LUT P2, R0, R2, 0x1f, RZ, 0xc0, !PT ;  /* 0x0000001f02007812 */ /* 0x001fe2000784c0ff */
[----:B-1----:R-:W-:Y:S01]  /*00a0*/  IMAD.WIDE.U32 R4, R11, UR4, R2 ;  /* 0x000000040b047c25 */ /* 0x002fe2000f8e0002 */
[----:B------:R-:W0:Y:S02]  /*00b0*/  LDCU.64 UR4, c[0x0][0x358] ;  /* 0x00006b00ff0477ac */ /* 0x000e240008000a00 */
[----:B--2---:R-:W-:-:S04]  /*00c0*/  ISETP.GE.U32.AND P1, PT, R4, UR8, PT ;  /* 0x0000000804007c0c */ /* 0x004fc8000bf26070 */
[----:B------:R-:W-:-:S05]  /*00d0*/  ISETP.GE.U32.AND.EX P1, PT, R5, UR9, PT, P1 ;  /* 0x0000000905007c0c */ /* 0x000fca000bf26110 */
[----:B------:R-:W1:Y:S01]  /*00e0*/  @!P2 S2R R9, SR_CgaCtaId ;  /* 0x000000000009a919 */ /* 0x000e620000008800 */
[----:B------:R-:W-:-:S04]  /*00f0*/  @!P2 MOV R6, 0x400 ;  /* 0x000004000006a802 */ /* 0x000fc80000000f00 */
[----:B-1----:R-:W-:-:S03]  /*0100*/  @!P2 LEA R9, R9, R6, 0x18 ;  /* 0x000000060909a211 */ /* 0x002fc600078ec0ff */
[----:B0--3--:R-:W-:Y:S05]  /*0110*/  @P1 BRA `(.L_x_13) ;  /* 0x0000000000341947 */ /* 0x009fea0003800000 */
[----:B------:R-:W0:Y:S01]  /*0120*/  LDCU UR6, c[0x0][0x370] ;  /* 0x00006e00ff0677ac */ /* 0x000e220008000800 */
[----:B------:R-:W-:Y:S02]  /*0130*/  IMAD.MOV.U32 R13, RZ, RZ, R4 ;  /* 0x000000ffff0d7224 */ /* 0x000fe400078e0004 */
[----:B------:R-:W-:Y:S02]  /*0140*/  IMAD.MOV.U32 R15, RZ, RZ, R5 ;  /* 0x000000ffff0f7224 */ /* 0x000fe400078e0005 */
[----:B0-----:R-:W-:-:S07]  /*0150*/  IMAD.WIDE.U32 R4, R11, UR6, RZ ;  /* 0x000000060b047c25 */ /* 0x001fce000f8e00ff */
.L_x_14:
[----:B------:R-:W-:-:S04]  /*0160*/  IADD3 R6, P0, PT, R13, UR10, RZ ;  /* 0x0000000a0d067c10 */ /* 0x000fc8000ff1e0ff */
[----:B------:R-:W-:-:S05]  /*0170*/  IADD3.X R7, PT, PT, R15, UR11, RZ, P0, !PT ;  /* 0x0000000b0f077c10 */ /* 0x000fca00087fe4ff */
[----:B------:R-:W2:Y:S01]  /*0180*/  LDG.E.U8.CONSTANT R6, desc[UR4][R6.64] ;  /* 0x0000000406067981 */ /* 0x000ea2000c1e9100 */
[----:B------:R-:W-:-:S04]  /*0190*/  IADD3 R13, P1, PT, R4, R13, RZ ;  /* 0x0000000d040d7210 */ /* 0x000fc80007f3e0ff */
[----:B------:R-:W-:Y:S01]  /*01a0*/  ISETP.LT.U32.AND P0, PT, R13, UR8, PT ;  /* 0x000000080d007c0c */ /* 0x000fe2000bf01070 */
[----:B------:R-:W-:-:S05]  /*01b0*/  IMAD.X R15, R5, 0x1, R15, P1 ;  /* 0x00000001050f7824 */ /* 0x000fca00008e060f */
[----:B------:R-:W-:Y:S02]  /*01c0*/  ISETP.LT.U32.AND.EX P1, PT, R15, UR9, PT, P0 ;  /* 0x000000090f007c0c */ /* 0x000fe4000bf21100 */
[----:B--2---:R-:W-:-:S13]  /*01d0*/  ISETP.NE.AND P0, PT, R6, RZ, PT ;  /* 0x000000ff0600720c */ /* 0x004fda0003f05270 */
[----:B------:R-:W-:Y:S05]  /*01e0*/  @!P0 BRA P1, `(.L_x_14) ;  /* 0xfffffffc00dc8947 */ /* 0x000fea000083ffff */
.L_x_13:
[----:B------:R-:W-:Y:S05]  /*01f0*/  BSYNC.RECONVERGENT B0 ;  /* 0x0000000000007941 */ /* 0x000fea0003800200 */
.L_x_12:
[----:B------:R-:W-:Y:S02]  /*0200*/  VOTE.ANY P0, P0 ;  /* 0x0000000000ff7806 */ /* 0x000fe40000000100 */
[C---:B------:R-:W-:Y:S02]  /*0210*/  @!P2 LEA.HI R4, R2.reuse, R9, RZ, 0x1b ;  /* 0x000000090204a211 */ /* 0x040fe400078fd8ff */
[----:B------:R-:W-:Y:S02]  /*0220*/  @!P2 SEL R3, RZ, 0x1, !P0 ;  /* 0x00000001ff03a807 */ /* 0x000fe40004000000 */
[----:B------:R-:W-:-:S03]  /*0230*/  ISETP.GT.U32.AND P0, PT, R2, 0x1f, PT ;  /* 0x0000001f0200780c */ /* 0x000fc60003f04070 */
[----:B------:R0:W-:Y:S01]  /*0240*/  @!P2 STS.U8 [R4], R3 ;  /* 0x000000030400a388 */ /* 0x0001e20000000000 */
[----:B------:R-:W-:Y:S09]  /*0250*/  BAR.SYNC.DEFER_BLOCKING 0x0 ;  /* 0x0000000000007b1d */ /* 0x000ff20000010000 */
[----:B0-----:R-:W-:Y:S05]  /*0260*/  @P0 EXIT ;  /* 0x000000000000094d */ /* 0x001fea0003800000 */
[----:B------:R-:W-:-:S04]  /*0270*/  SHF.R.U32.HI R3, RZ, 0x5, R11 ;  /* 0x00000005ff037819 */ /* 0x000fc8000001160b */
[----:B------:R-:W-:-:S13]  /*0280*/  ISETP.GE.U32.AND P0, PT, R0, R3, PT ;  /* 0x000000030000720c */ /* 0x000fda0003f06070 */
[----:B------:R-:W0:Y:S01]  /*0290*/  @!P0 S2R R3, SR_CgaCtaId ;  /* 0x0000000000038919 */ /* 0x000e220000008800 */
[----:B------:R-:W-:-:S04]  /*02a0*/  @!P0 MOV R2, 0x400 ;  /* 0x0000040000028802 */ /* 0x000fc80000000f00 */
[----:B0-----:R-:W-:-:S05]  /*02b0*/  @!P0 LEA R3, R3, R2, 0x18 ;  /* 0x0000000203038211 */ /* 0x001fca00078ec0ff */
[----:B------:R-:W-:-:S06]  /*02c0*/  @!P0 IMAD.IADD R2, R0, 0x1, R3 ;  /* 0x0000000100028824 */ /* 0x000fcc00078e0203 */
[----:B------:R-:W0:Y:S02]  /*02d0*/  @!P0 LDS.U8 R2, [R2] ;  /* 0x0000000002028984 */ /* 0x000e240000000000 */
[----:B0-----:R-:W-:-:S13]  /*02e0*/  ISETP.NE.AND P0, PT, R2, RZ, !P0 ;  /* 0x000000ff0200720c */ /* 0x001fda0004705270 */
[----:B------:R-:W-:-:S04]  /*02f0*/  VOTE.ANY P0, P0 ;  /* 0x0000000000ff7806 */ /* 0x000fc80000000100 */
[----:B------:R-:W-:-:S13]  /*0300*/  ISETP.NE.OR P0, PT, R0, RZ, !P0 ;  /* 0x000000ff0000720c */ /* 0x000fda0004705670 */
[----:B------:R-:W-:Y:S05]  /*0310*/  @P0 EXIT ;  /* 0x000000000000094d */ /* 0x000fea0003800000 */
[----:B------:R-:W0:Y:S01]  /*0320*/  LDC.64 R2, c[0x0][0x380] ;  /* 0x0000e000ff027b82 */ /* 0x000e220000000a00 */
[----:B------:R-:W-:-:S05]  /*0330*/  IMAD.MOV.U32 R0, RZ, RZ, 0x1 ;  /* 0x00000001ff007424 */ /* 0x000fca00078e00ff */
[----:B0-----:R-:W-:Y:S01]  /*0340*/  STG.E.U8 desc[UR4][R2.64], R0 ;  /* 0x0000000002007986 */ /* 0x001fe2000c101104 */
[----:B------:R-:W-:Y:S05]  /*0350*/  EXIT ;  /* 0x000000000000794d */ /* 0x000fea0003800000 */
.L_x_15:
        /* <DEDUP_REMOVED lines=10> */
.L_x_120:


//--------------------- .text.reduce_all_kernel   --------------------------
	.section	.text.reduce_all_kernel,"ax",@progbits
	.align	128
        .global         reduce_all_kernel
        .type           reduce_all_kernel,@function
        .size           reduce_all_kernel,(.L_x_121 - reduce_all_kernel)
        .other          reduce_all_kernel,@"STO_CUDA_ENTRY STV_DEFAULT"
reduce_all_kernel:
.text.reduce_all_kernel:
        /* <DEDUP_REMOVED lines=22> */
.L_x_18:
        /* <DEDUP_REMOVED lines=8> */
[----:B------:R-:W-:Y:S05]  /*01e0*/  @P0 BRA P1, `(.L_x_18) ;  /* 0xfffffffc00dc0947 */ /* 0x000fea000083ffff */
.L_x_17:
[----:B------:R-:W-:Y:S05]  /*01f0*/  BSYNC.RECONVERGENT B0 ;  /* 0x0000000000007941 */ /* 0x000fea0003800200 */
.L_x_16:
[----:B------:R-:W-:Y:S02]  /*0200*/  VOTE.ALL P0, P0 ;  /* 0x0000000000ff7806 */ /* 0x000fe40000000000 */
        /* <DEDUP_REMOVED lines=13> */
[----:B0-----:R-:W-:-:S13]  /*02e0*/  ISETP.NE.OR P0, PT, R2, RZ, P0 ;  /* 0x000000ff0200720c */ /* 0x001fda0000705670 */
[----:B------:R-:W-:-:S04]  /*02f0*/  VOTE.ALL P0, P0 ;  /* 0x0000000000ff7806 */ /* 0x000fc80000000000 */
[----:B------:R-:W-:-:S13]  /*0300*/  ISETP.NE.OR P0, PT, R0, RZ, P0 ;  /* 0x000000ff0000720c */ /* 0x000fda0000705670 */
[----:B------:R-:W-:Y:S05]  /*0310*/  @P0 EXIT ;  /* 0x000000000000094d */ /* 0x000fea0003800000 */
[----:B------:R-:W0:Y:S02]  /*0320*/  LDC.64 R2, c[0x0][0x380] ;  /* 0x0000e000ff027b82 */ /* 0x000e240000000a00 */
[----:B0-----:R-:W-:Y:S01]  /*0330*/  STG.E.U8 desc[UR4][R2.64], RZ ;  /* 0x000000ff02007986 */ /* 0x001fe2000c101104 */
[----:B------:R-:W-:Y:S05]  /*0340*/  EXIT ;  /* 0x000000000000794d */ /* 0x000fea0003800000 */
.L_x_19:
        /* <DEDUP_REMOVED lines=11> */
.L_x_121:


//--------------------- .text.reduce_l2_norm_sq_float_kernel --------------------------
	.section	.text.reduce_l2_norm_sq_float_kernel,"ax",@progbits
	.align	128
        .global         reduce_l2_norm_sq_float_kernel
        .type           reduce_l2_norm_sq_float_kernel,@function
        .size           reduce_l2_norm_sq_float_kernel,(.L_x_122 - reduce_l2_norm_sq_float_kernel)
        .other          reduce_l2_norm_sq_float_kernel,@"STO_CUDA_ENTRY STV_DEFAULT"
reduce_l2_norm_sq_float_kernel:
.text.reduce_l2_norm_sq_float_kernel:
[----:B------:R-:W-:Y:S01]  /*0000*/  LDC R1, c[0x0][0x37c] ;  /* 0x0000df00ff017b82 */ /* 0x000fe20000000800 */
[----:B------:R-:W0:Y:S07]  /*0010*/  S2R R2, SR_TID.X ;  /* 0x0000000000027919 */ /* 0x000e2e0000002100 */
[----:B------:R-:W0:Y:S01]  /*0020*/  S2UR UR4, SR_CTAID.X ;  /* 0x00000000000479c3 */ /* 0x000e220000002500 */
[----:B------:R-:W1:Y:S01]  /*0030*/  LDCU.64 UR8, c[0x0][0x390] ;  /* 0x00007200ff0877ac */ /* 0x000e620008000a00 */
[----:B------:R-:W-:Y:S01]  /*0040*/  IMAD.MOV.U32 R3, RZ, RZ, RZ ;  /* 0x000000ffff037224 */ /* 0x000fe200078e00ff */
[----:B------:R-:W-:Y:S01]  /*0050*/  BSSY.RECONVERGENT B0, `(.L_x_20) ;  /* 0x0000017000007945 */ /* 0x000fe20003800200 */
[----:B------:R-:W-:Y:S01]  /*0060*/  IMAD.MOV.U32 R0, RZ, RZ, RZ ;  /* 0x000000ffff007224 */ /* 0x000fe200078e00ff */
[----:B------:R-:W2:Y:S03]  /*0070*/  LDCU.64 UR10, c[0x0][0x388] ;  /* 0x00007100ff0a77ac */ /* 0x000ea60008000a00 */
[----:B------:R-:W0:Y:S02]  /*0080*/  LDC R9, c[0x0][0x360] ;  /* 0x0000d800ff097b82 */ /* 0x000e240000000800 */
[----:B0-----:R-:W-:Y:S01]  /*0090*/  IMAD.WIDE.U32 R4, R9, UR4, R2 ;  /* 0x0000000409047c25 */ /* 0x001fe2000f8e0002 */
[----:B------:R-:W0:Y:S02]  /*00a0*/  LDCU.64 UR4, c[0x0][0x358] ;  /* 0x00006b00ff0477ac */ /* 0x000e240008000a00 */
[----:B-1----:R-:W-:-:S04]  /*00b0*/  ISETP.GE.U32.AND P0, PT, R4, UR8, PT ;  /* 0x0000000804007c0c */ /* 0x002fc8000bf06070 */
[----:B------:R-:W-:-:S13]  /*00c0*/  ISETP.GE.U32.AND.EX P0, PT, R5, UR9, PT, P0 ;  /* 0x0000000905007c0c */ /* 0x000fda000bf06100 */
[----:B0-2---:R-:W-:Y:S05]  /*00d0*/  @P0 BRA `(.L_x_21) ;  /* 0x0000000000380947 */ /* 0x005fea0003800000 */
[----:B------:R-:W0:Y:S01]  /*00e0*/  LDCU UR6, c[0x0][0x370] ;  /* 0x00006e00ff0677ac */ /* 0x000e220008000800 */
[----:B------:R-:W-:Y:S01]  /*00f0*/  MOV R11, R4 ;  /* 0x00000004000b7202 */ /* 0x000fe20000000f00 */
[----:B------:R-:W-:Y:S02]  /*0100*/  IMAD.MOV.U32 R8, RZ, RZ, R5 ;  /* 0x000000ffff087224 */ /* 0x000fe400078e0005 */
[----:B------:R-:W-:Y:S02]  /*0110*/  IMAD.MOV.U32 R0, RZ, RZ, RZ ;  /* 0x000000ffff007224 */ /* 0x000fe400078e00ff */
[----:B0-----:R-:W-:-:S07]  /*0120*/  IMAD.WIDE.U32 R4, R9, UR6, RZ ;  /* 0x0000000609047c25 */ /* 0x001fce000f8e00ff */
.L_x_22:
[----:B------:R-:W-:-:S04]  /*0130*/  LEA R6, P0, R11, UR10, 0x2 ;  /* 0x0000000a0b067c11 */ /* 0x000fc8000f8010ff */
[----:B------:R-:W-:-:S06]  /*0140*/  LEA.HI.X R7, R11, UR11, R8, 0x2, P0 ;  /* 0x0000000b0b077c11 */ /* 0x000fcc00080f1408 */
[----:B------:R-:W2:Y:S01]  /*0150*/  LDG.E.CONSTANT R7, desc[UR4][R6.64] ;  /* 0x0000000406077981 */ /* 0x000ea2000c1e9900 */
[----:B------:R-:W-:-:S04]  /*0160*/  IADD3 R11, P0, PT, R4, R11, RZ ;  /* 0x0000000b040b7210 */ /* 0x000fc80007f1e0ff */
[----:B------:R-:W-:Y:S02]  /*0170*/  IADD3.X R8, PT, PT, R5, R8, RZ, P0, !PT ;  /* 0x0000000805087210 */ /* 0x000fe400007fe4ff */
[----:B------:R-:W-:-:S04]  /*0180*/  ISETP.GE.U32.AND P0, PT, R11, UR8, PT ;  /* 0x000000080b007c0c */ /* 0x000fc8000bf06070 */
[----:B------:R-:W-:Y:S01]  /*0190*/  ISETP.GE.U32.AND.EX P0, PT, R8, UR9, PT, P0 ;  /* 0x0000000908007c0c */ /* 0x000fe2000bf06100 */
[----:B--2---:R-:W-:-:S12]  /*01a0*/  FFMA R0, R7, R7, R0 ;  /* 0x0000000707007223 */ /* 0x004fd80000000000 */
[----:B------:R-:W-:Y:S05]  /*01b0*/  @!P0 BRA `(.L_x_22) ;  /* 0xfffffffc00dc8947 */ /* 0x000fea000383ffff */
.L_x_21:
[----:B------:R-:W-:Y:S05]  /*01c0*/  BSYNC.RECONVERGENT B0 ;  /* 0x0000000000007941 */ /* 0x000fea0003800200 */
.L_x_20:
[----:B------:R-:W0:Y:S01]  /*01d0*/  SHFL.DOWN PT, R5, R0, 0x10, 0x1f ;  /* 0x0a001f0000057f89 */ /* 0x000e2200000e0000 */
[----:B------:R-:W-:-:S04]  /*01e0*/  SHF.R.U32.HI R9, RZ, 0x5, R9 ;  /* 0x00000005ff097819 */ /* 0x000fc80000011609 */
[----:B------:R-:W-:-:S13]  /*01f0*/  ISETP.GE.U32.AND P1, PT, R2, R9, PT ;  /* 0x000000090200720c */ /* 0x000fda0003f26070 */
[----:B------:R-:W1:Y:S01]  /*0200*/  @!P1 S2R R11, SR_CgaCtaId ;  /* 0x00000000000b9919 */ /* 0x000e620000008800 */
[----:B0-----:R-:W-:-:S05]  /*0210*/  FADD R5, R5, R0 ;  /* 0x0000000005057221 */ /* 0x001fca0000000000 */
[----:B------:R-:W0:Y:S02]  /*0220*/  SHFL.DOWN PT, R4, R5, 0x8, 0x1f ;  /* 0x09001f0005047f89 */ /* 0x000e2400000e0000 */
[----:B0-----:R-:W-:Y:S01]  /*0230*/  FADD R6, R5, R4 ;  /* 0x0000000405067221 */ /* 0x001fe20000000000 */
[----:B------:R-:W-:-:S04]  /*0240*/  LOP3.LUT P0, R4, R2, 0x1f, RZ, 0xc0, !PT ;  /* 0x0000001f02047812 */ /* 0x000fc8000780c0ff */
[----:B------:R-:W0:Y:S09]  /*0250*/  SHFL.DOWN PT, R7, R6, 0x4, 0x1f ;  /* 0x08801f0006077f89 */ /* 0x000e3200000e0000 */
[----:B------:R-:W2:Y:S01]  /*0260*/  @!P0 S2R R9, SR_CgaCtaId ;  /* 0x0000000000098919 */ /* 0x000ea20000008800 */
[----:B------:R-:W-:Y:S01]  /*0270*/  @!P0 MOV R0, 0x400 ;  /* 0x0000040000008802 */ /* 0x000fe20000000f00 */
[----:B0-----:R-:W-:Y:S01]  /*0280*/  FADD R7, R6, R7 ;  /* 0x0000000706077221 */ /* 0x001fe20000000000 */
[----:B------:R-:W-:-:S04]  /*0290*/  @!P1 MOV R6, 0x400 ;  /* 0x0000040000069802 */ /* 0x000fc80000000f00 */
[----:B------:R-:W0:Y:S01]  /*02a0*/  SHFL.DOWN PT, R8, R7, 0x2, 0x1f ;  /* 0x08401f0007087f89 */ /* 0x000e2200000e0000 */
[----:B-1----:R-:W-:-:S05]  /*02b0*/  @!P1 LEA R11, R11, R6, 0x18 ;  /* 0x000000060b0b9211 */ /* 0x002fca00078ec0ff */
[----:B------:R-:W-:Y:S01]  /*02c0*/  @!P1 IMAD R4, R4, 0x4, R11 ;  /* 0x0000000404049824 */ /* 0x000fe200078e020b */
[----:B--2---:R-:W-:Y:S01]  /*02d0*/  @!P0 LEA R9, R9, R0, 0x18 ;  /* 0x0000000009098211 */ /* 0x004fe200078ec0ff */
[----:B------:R-:W-:-:S03]  /*02e0*/  HFMA2 R0, -RZ, RZ, 0, 0 ;  /* 0x00000000ff007431 */ /* 0x000fc600000001ff */
[----:B------:R-:W-:Y:S01]  /*02f0*/  @!P0 LEA.HI R9, R2, R9, RZ, 0x1d ;  /* 0x0000000902098211 */ /* 0x000fe200078fe8ff */
[----:B0-----:R-:W-:-:S05]  /*0300*/  FADD R8, R7, R8 ;  /* 0x0000000807087221 */ /* 0x001fca0000000000 */
[----:B------:R-:W0:Y:S02]  /*0310*/  SHFL.DOWN PT, R5, R8, 0x1, 0x1f ;  /* 0x08201f0008057f89 */ /* 0x000e2400000e0000 */
[----:B0-----:R-:W-:-:S05]  /*0320*/  FADD R6, R8, R5 ;  /* 0x0000000508067221 */ /* 0x001fca0000000000 */
[----:B------:R0:W-:Y:S01]  /*0330*/  @!P0 STS [R9], R6 ;  /* 0x0000000609008388 */ /* 0x0001e20000000800 */
[----:B------:R-:W-:Y:S01]  /*0340*/  BAR.SYNC.DEFER_BLOCKING 0x0 ;  /* 0x0000000000007b1d */ /* 0x000fe20000010000 */
[----:B------:R-:W-:-:S05]  /*0350*/  ISETP.GT.U32.AND P0, PT, R2, 0x1f, PT ;  /* 0x0000001f0200780c */ /* 0x000fca0003f04070 */
[----:B------:R0:W1:Y:S08]  /*0360*/  @!P1 LDS R0, [R4] ;  /* 0x0000000004009984 */ /* 0x0000700000000800 */
[----:B0-----:R-:W-:Y:S05]  /*0370*/  @P0 EXIT ;  /* 0x000000000000094d */ /* 0x001fea0003800000 */
[----:B-1----:R-:W0:Y:S01]  /*0380*/  SHFL.DOWN PT, R3, R0, 0x10, 0x1f ;  /* 0x0a001f0000037f89 */ /* 0x002e2200000e0000 */
[----:B------:R-:W-:Y:S01]  /*0390*/  ISETP.NE.AND P0, PT, R2, RZ, PT ;  /* 0x000000ff0200720c */ /* 0x000fe20003f05270 */
[----:B0-----:R-:W-:-:S05]  /*03a0*/  FADD R3, R3, R0 ;  /* 0x0000000003037221 */ /* 0x001fca0000000000 */
[----:B------:R-:W0:Y:S02]  /*03b0*/  SHFL.DOWN PT, R4, R3, 0x8, 0x1f ;  /* 0x09001f0003047f89 */ /* 0x000e2400000e0000 */
[----:B0-----:R-:W-:-:S05]  /*03c0*/  FADD R4, R3, R4 ;  /* 0x0000000403047221 */ /* 0x001fca0000000000 */
[----:B------:R-:W0:Y:S02]  /*03d0*/  SHFL.DOWN PT, R5, R4, 0x4, 0x1f ;  /* 0x08801f0004057f89 */ /* 0x000e2400000e0000 */
[----:B0-----:R-:W-:-:S05]  /*03e0*/  FADD R5, R4, R5 ;  /* 0x0000000504057221 */ /* 0x001fca0000000000 */
[----:B------:R-:W0:Y:S02]  /*03f0*/  SHFL.DOWN PT, R6, R5, 0x2, 0x1f ;  /* 0x08401f0005067f89 */ /* 0x000e2400000e0000 */
[----:B0-----:R-:W-:-:S05]  /*0400*/  FADD R6, R5, R6 ;  /* 0x0000000605067221 */ /* 0x001fca0000000000 */
[----:B------:R0:W1:Y:S01]  /*0410*/  SHFL.DOWN PT, R7, R6, 0x1, 0x1f ;  /* 0x08201f0006077f89 */ /* 0x00006200000e0000 */
[----:B------:R-:W-:Y:S05]  /*0420*/  @P0 EXIT ;  /* 0x000000000000094d */ /* 0x000fea0003800000 */
[----:B------:R-:W2:Y:S01]  /*0430*/  LDC.64 R2, c[0x0][0x380] ;  /* 0x0000e000ff027b82 */ /* 0x000ea20000000a00 */
[----:B-1----:R-:W-:-:S05]  /*0440*/  FADD R7, R6, R7 ;  /* 0x0000000706077221 */ /* 0x002fca0000000000 */
[----:B--2---:R-:W-:Y:S01]  /*0450*/  REDG.E.ADD.F32.FTZ.RN.STRONG.GPU desc[UR4][R2.64], R7 ;  /* 0x00000007020079a6 */ /* 0x004fe2000c12f304 */
[----:B------:R-:W-:Y:S05]  /*0460*/  EXIT ;  /* 0x000000000000794d */ /* 0x000fea0003800000 */
.L_x_23:
        /* <DEDUP_REMOVED lines=9> */
.L_x_122:


//--------------------- .text.reduce_l1_norm_float_kernel --------------------------
	.section	.text.reduce_l1_norm_float_kernel,"ax",@progbits
	.align	128
        .global         reduce_l1_norm_float_kernel
        .type           reduce_l1_norm_float_kernel,@function
        .size           reduce_l1_norm_float_kernel,(.L_x_123 - reduce_l1_norm_float_kernel)
        .other          reduce_l1_norm_float_kernel,@"STO_CUDA_ENTRY STV_DEFAULT"
reduce_l1_norm_float_kernel:
.text.reduce_l1_norm_float_kernel:
        /* <DEDUP_REMOVED lines=19> */
.L_x_26:
[----:B------:R-:W-:-:S04]  /*0130*/  LEA R6, P0, R11, UR10, 0x2 ;  /* 0x0000000a0b067c11 */ /* 0x000fc8000f8010ff */
[----:B------:R-:W-:-:S06]  /*0140*/  LEA.HI.X R7, R11, UR11, R8, 0x2, P0 ;  /* 0x0000000b0b077c11 */ /* 0x000fcc00080f1408 */
[----:B------:R-:W2:Y:S01]  /*0150*/  LDG.E.CONSTANT R7, desc[UR4][R6.64] ;  /* 0x0000000406077981 */ /* 0x000ea2000c1e9900 */
[----:B------:R-:W-:-:S04]  /*0160*/  IADD3 R11, P0, PT, R4, R11, RZ ;  /* 0x0000000b040b7210 */ /* 0x000fc80007f1e0ff */
[----:B------:R-:W-:Y:S02]  /*0170*/  IADD3.X R8, PT, PT, R5, R8, RZ, P0, !PT ;  /* 0x0000000805087210 */ /* 0x000fe400007fe4ff */
[----:B------:R-:W-:-:S04]  /*0180*/  ISETP.GE.U32.AND P0, PT, R11, UR8, PT ;  /* 0x000000080b007c0c */ /* 0x000fc8000bf06070 */
[----:B------:R-:W-:Y:S01]  /*0190*/  ISETP.GE.U32.AND.EX P0, PT, R8, UR9, PT, P0 ;  /* 0x0000000908007c0c */ /* 0x000fe2000bf06100 */
[----:B--2---:R-:W-:-:S12]  /*01a0*/  FADD R0, |R7|, R0 ;  /* 0x0000000007007221 */ /* 0x004fd80000000200 */
[----:B------:R-:W-:Y:S05]  /*01b0*/  @!P0 BRA `(.L_x_26) ;  /* 0xfffffffc00dc8947 */ /* 0x000fea000383ffff */
.L_x_25:
[----:B------:R-:W-:Y:S05]  /*01c0*/  BSYNC.RECONVERGENT B0 ;  /* 0x0000000000007941 */ /* 0x000fea0003800200 */
.L_x_24:
        /* <DEDUP_REMOVED lines=42> */
.L_x_27:
        /* <DEDUP_REMOVED lines=9> */
.L_x_123:


//--------------------- .text.reduce_variance_float_kernel --------------------------
	.section	.text.reduce_variance_float_kernel,"ax",@progbits
	.align	128
        .global         reduce_variance_float_kernel
        .type           reduce_variance_float_kernel,@function
        .size           reduce_variance_float_kernel,(.L_x_114 - reduce_variance_float_kernel)
        .other          reduce_variance_float_kernel,@"STO_CUDA_ENTRY STV_DEFAULT"
reduce_variance_float_kernel:
.text.reduce_variance_float_kernel:
[----:B------:R-:W-:Y:S01]  /*0000*/  LDC R1, c[0x0][0x37c] ;  /* 0x0000df00ff017b82 */ /* 0x000fe20000000800 */
[----:B------:R-:W0:Y:S07]  /*0010*/  S2R R2, SR_TID.X ;  /* 0x0000000000027919 */ /* 0x000e2e0000002100 */
[----:B------:R-:W0:Y:S01]  /*0020*/  S2UR UR4, SR_CTAID.X ;  /* 0x00000000000479c3 */ /* 0x000e220000002500 */
[----:B------:R-:W1:Y:S01]  /*0030*/  LDCU.64 UR8, c[0x0][0x398] ;  /* 0x00007300ff0877ac */ /* 0x000e620008000a00 */
[----:B------:R-:W-:Y:S01]  /*0040*/  IMAD.MOV.U32 R3, RZ, RZ, RZ ;  /* 0x000000ffff037224 */ /* 0x000fe200078e00ff */
[----:B------:R-:W-:Y:S01]  /*0050*/  BSSY.RECONVERGENT B0, `(.L_x_28) ;  /* 0x0000019000007945 */ /* 0x000fe20003800200 */
[----:B------:R-:W-:Y:S01]  /*0060*/  IMAD.MOV.U32 R0, RZ, RZ, RZ ;  /* 0x000000ffff007224 */ /* 0x000fe200078e00ff */
[----:B------:R-:W2:Y:S03]  /*0070*/  LDCU UR7, c[0x0][0x390] ;  /* 0x00007200ff0777ac */ /* 0x000ea60008000800 */
[----:B------:R-:W0:Y:S01]  /*0080*/  LDC R11, c[0x0][0x360] ;  /* 0x0000d800ff0b7b82 */ /* 0x000e220000000800 */
[----:B------:R-:W3:Y:S01]  /*0090*/  LDCU.64 UR10, c[0x0][0x388] ;  /* 0x00007100ff0a77ac */ /* 0x000ee20008000a00 */
[----:B0-----:R-:W-:Y:S01]  /*00a0*/  IMAD.WIDE.U32 R4, R11, UR4, R2 ;  /* 0x000000040b047c25 */ /* 0x001fe2000f8e0002 */
[----:B------:R-:W0:Y:S02]  /*00b0*/  LDCU.64 UR4, c[0x0][0x358] ;  /* 0x00006b00ff0477ac */ /* 0x000e240008000a00 */
[----:B-1----:R-:W-:-:S04]  /*00c0*/  ISETP.GE.U32.AND P0, PT, R4, UR8, PT ;  /* 0x0000000804007c0c */ /* 0x002fc8000bf06070 */
[----:B------:R-:W-:-:S13]  /*00d0*/  ISETP.GE.U32.AND.EX P0, PT, R5, UR9, PT, P0 ;  /* 0x0000000905007c0c */ /* 0x000fda000bf06100 */
[----:B0-23--:R-:W-:Y:S05]  /*00e0*/  @P0 BRA `(.L_x_29) ;  /* 0x00000000003c0947 */ /* 0x00dfea0003800000 */
[----:B------:R-:W0:Y:S01]  /*00f0*/  LDCU UR6, c[0x0][0x370] ;  /* 0x00006e00ff0677ac */ /* 0x000e220008000800 */
[----:B------:R-:W-:Y:S02]  /*0100*/  IMAD.MOV.U32 R13, RZ, RZ, R4 ;  /* 0x000000ffff0d7224 */ /* 0x000fe400078e0004 */
[----:B------:R-:W-:Y:S02]  /*0110*/  IMAD.MOV.U32 R8, RZ, RZ, R5 ;  /* 0x000000ffff087224 */ /* 0x000fe400078e0005 */
[----:B------:R-:W-:Y:S02]  /*0120*/  IMAD.MOV.U32 R0, RZ, RZ, RZ ;  /* 0x000000ffff007224 */ /* 0x000fe400078e00ff */
[----:B0-----:R-:W-:-:S07]  /*0130*/  IMAD.WIDE.U32 R4, R11, UR6, RZ ;  /* 0x000000060b047c25 */ /* 0x001fce000f8e00ff */
.L_x_30:
[----:B------:R-:W-:-:S04]  /*0140*/  LEA R6, P0, R13, UR10, 0x2 ;  /* 0x0000000a0d067c11 */ /* 0x000fc8000f8010ff */
[----:B------:R-:W-:-:S05]  /*0150*/  LEA.HI.X R7, R13, UR11, R8, 0x2, P0 ;  /* 0x0000000b0d077c11 */ /* 0x000fca00080f1408 */
[----:B------:R-:W2:Y:S01]  /*0160*/  LDG.E.CONSTANT R6, desc[UR4][R6.64] ;  /* 0x0000000406067981 */ /* 0x000ea2000c1e9900 */
[----:B------:R-:W-:-:S05]  /*0170*/  IADD3 R13, P0, PT, R4, R13, RZ ;  /* 0x0000000d040d7210 */ /* 0x000fca0007f1e0ff */
[----:B------:R-:W-:Y:S01]  /*0180*/  IMAD.X R8, R5, 0x1, R8, P0 ;  /* 0x0000000105087824 */ /* 0x000fe200000e0608 */
[----:B------:R-:W-:-:S04]  /*0190*/  ISETP.GE.U32.AND P0, PT, R13, UR8, PT ;  /* 0x000000080d007c0c */ /* 0x000fc8000bf06070 */
[----:B------:R-:W-:Y:S01]  /*01a0*/  ISETP.GE.U32.AND.EX P0, PT, R8, UR9, PT, P0 ;  /* 0x0000000908007c0c */ /* 0x000fe2000bf06100 */
[----:B--2---:R-:W-:-:S04]  /*01b0*/  FADD R9, R6, -UR7 ;  /* 0x8000000706097e21 */ /* 0x004fc80008000000 */
[----:B------:R-:W-:-:S08]  /*01c0*/  FFMA R0, R9, R9, R0 ;  /* 0x0000000909007223 */ /* 0x000fd00000000000 */
[----:B------:R-:W-:Y:S05]  /*01d0*/  @!P0 BRA `(.L_x_30) ;  /* 0xfffffffc00d88947 */ /* 0x000fea000383ffff */
.L_x_29:
[----:B------:R-:W-:Y:S05]  /*01e0*/  BSYNC.RECONVERGENT B0 ;  /* 0x0000000000007941 */ /* 0x000fea0003800200 */
.L_x_28:
        /* <DEDUP_REMOVED lines=17> */
[----:B------:R-:W-:-:S03]  /*0300*/  IMAD.MOV.U32 R0, RZ, RZ, RZ ;  /* 0x000000ffff007224 */ /* 0x000fc600078e00ff */
        /* <DEDUP_REMOVED lines=20> */
[----:B------:R-:W2:Y:S01]  /*0450*/  LDCU.64 UR6, c[0x0][0x398] ;  /* 0x00007300ff0677ac */ /* 0x000ea20008000a00 */
[----:B-1----:R-:W-:Y:S01]  /*0460*/  FADD R0, R6, R7 ;  /* 0x0000000706007221 */ /* 0x002fe20000000000 */
[----:B------:R-:W-:Y:S01]  /*0470*/  BSSY.RECONVERGENT B0, `(.L_x_31) ;  /* 0x000000d000007945 */ /* 0x000fe20003800200 */
[----:B--2---:R-:W1:Y:S08]  /*0480*/  I2F.U64 R3, UR6 ;  /* 0x0000000600037d12 */ /* 0x004e700008301000 */
[----:B-1----:R-:W1:Y:S08]  /*0490*/  MUFU.RCP R2, R3 ;  /* 0x0000000300027308 */ /* 0x002e700000001000 */
[----:B------:R-:W2:Y:S01]  /*04a0*/  FCHK P0, R0, R3 ;  /* 0x0000000300007302 */ /* 0x000ea20000000000 */
[----:B-1----:R-:W-:-:S04]  /*04b0*/  FFMA R5, -R3, R2, 1 ;  /* 0x3f80000003057423 */ /* 0x002fc80000000102 */
[----:B------:R-:W-:-:S04]  /*04c0*/  FFMA R5, R2, R5, R2 ;  /* 0x0000000502057223 */ /* 0x000fc80000000002 */
[----:B------:R-:W-:-:S04]  /*04d0*/  FFMA R2, R0, R5, RZ ;  /* 0x0000000500027223 */ /* 0x000fc800000000ff */
[----:B------:R-:W-:-:S04]  /*04e0*/  FFMA R4, -R3, R2, R0 ;  /* 0x0000000203047223 */ /* 0x000fc80000000100 */
[----:B------:R-:W-:Y:S01]  /*04f0*/  FFMA R5, R5, R4, R2 ;  /* 0x0000000405057223 */ /* 0x000fe20000000002 */
[----:B--2---:R-:W-:Y:S06]  /*0500*/  @!P0 BRA `(.L_x_32) ;  /* 0x00000000000c8947 */ /* 0x004fec0003800000 */
[----:B------:R-:W-:-:S07]  /*0510*/  MOV R2, 0x530 ;  /* 0x0000053000027802 */ /* 0x000fce0000000f00 */
[----:B0-----:R-:W-:Y:S05]  /*0520*/  CALL.REL.NOINC `($__internal_0_$__cuda_sm3x_div_rn_noftz_f32_slowpath) ;  /* 0x0000000000147944 */ /* 0x001fea0003c00000 */
[----:B------:R-:W-:-:S07]  /*0530*/  IMAD.MOV.U32 R5, RZ, RZ, R4 ;  /* 0x000000ffff057224 */ /* 0x000fce00078e0004 */
.L_x_32:
[----:B------:R-:W-:Y:S05]  /*0540*/  BSYNC.RECONVERGENT B0 ;  /* 0x0000000000007941 */ /* 0x000fea0003800200 */
.L_x_31:
[----:B------:R-:W1:Y:S02]  /*0550*/  LDC.64 R2, c[0x0][0x380] ;  /* 0x0000e000ff027b82 */ /* 0x000e640000000a00 */
[----:B-1----:R-:W-:Y:S01]  /*0560*/  REDG.E.ADD.F32.FTZ.RN.STRONG.GPU desc[UR4][R2.64], R5 ;  /* 0x00000005020079a6 */ /* 0x002fe2000c12f304 */
[----:B------:R-:W-:Y:S05]  /*0570*/  EXIT ;  /* 0x000000000000794d */ /* 0x000fea0003800000 */
        .weak           $__internal_0_$__cuda_sm3x_div_rn_noftz_f32_slowpath
        .type           $__internal_0_$__cuda_sm3x_div_rn_noftz_f32_slowpath,@function
        .size           $__internal_0_$__cuda_sm3x_div_rn_noftz_f32_slowpath,(.L_x_114 - $__internal_0_$__cuda_sm3x_div_rn_noftz_f32_slowpath)
$__internal_0_$__cuda_sm3x_div_rn_noftz_f32_slowpath:
[--C-:B------:R-:W-:Y:S01]  /*0580*/  SHF.R.U32.HI R5, RZ, 0x17, R3.reuse ;  /* 0x00000017ff057819 */ /* 0x100fe20000011603 */
[----:B------:R-:W-:Y:S01]  /*0590*/  BSSY.RECONVERGENT B1, `(.L_x_33) ;  /* 0x0000064000017945 */ /* 0x000fe20003800200 */
[--C-:B------:R-:W-:Y:S01]  /*05a0*/  SHF.R.U32.HI R4, RZ, 0x17, R0.reuse ;  /* 0x00000017ff047819 */ /* 0x100fe20000011600 */
[----:B------:R-:W-:Y:S01]  /*05b0*/  IMAD.MOV.U32 R7, RZ, RZ, R3 ;  /* 0x000000ffff077224 */ /* 0x000fe200078e0003 */
[----:B------:R-:W-:Y:S02]  /*05c0*/  LOP3.LUT R5, R5, 0xff, RZ, 0xc0, !PT ;  /* 0x000000ff05057812 */ /* 0x000fe400078ec0ff */
[----:B------:R-:W-:Y:S01]  /*05d0*/  LOP3.LUT R10, R4, 0xff, RZ, 0xc0, !PT ;  /* 0x000000ff040a7812 */ /* 0x000fe200078ec0ff */
[----:B------:R-:W-:Y:S02]  /*05e0*/  IMAD.MOV.U32 R4, RZ, RZ, R0 ;  /* 0x000000ffff047224 */ /* 0x000fe400078e0000 */
[----:B------:R-:W-:Y:S02]  /*05f0*/  VIADD R8, R5, 0xffffffff ;  /* 0xffffffff05087836 */ /* 0x000fe40000000000 */
[----:B------:R-:W-:-:S03]  /*0600*/  VIADD R9, R10, 0xffffffff ;  /* 0xffffffff0a097836 */ /* 0x000fc60000000000 */
[----:B------:R-:W-:-:S04]  /*0610*/  ISETP.GT.U32.AND P0, PT, R8, 0xfd, PT ;  /* 0x000000fd0800780c */ /* 0x000fc80003f04070 */
[----:B------:R-:W-:-:S13]  /*0620*/  ISETP.GT.U32.OR P0, PT, R9, 0xfd, P0 ;  /* 0x000000fd0900780c */ /* 0x000fda0000704470 */
[----:B------:R-:W-:Y:S01]  /*0630*/  @!P0 IMAD.MOV.U32 R6, RZ, RZ, RZ ;  /* 0x000000ffff068224 */ /* 0x000fe200078e00ff */
[----:B------:R-:W-:Y:S06]  /*0640*/  @!P0 BRA `(.L_x_34) ;  /* 0x00000000005c8947 */ /* 0x000fec0003800000 */
[----:B------:R-:W-:Y:S02]  /*0650*/  FSETP.GTU.FTZ.AND P0, PT, |R0|, +INF , PT ;  /* 0x7f8000000000780b */ /* 0x000fe40003f1c200 */
[----:B------:R-:W-:-:S04]  /*0660*/  FSETP.GTU.FTZ.AND P1, PT, |R3|, +INF , PT ;  /* 0x7f8000000300780b */ /* 0x000fc80003f3c200 */
[----:B------:R-:W-:-:S13]  /*0670*/  PLOP3.LUT P0, PT, P0, P1, PT, 0xf8, 0x8f ;  /* 0x00000000008f781c */ /* 0x000fda0000703f70 */
[----:B------:R-:W-:Y:S05]  /*0680*/  @P0 BRA `(.L_x_35) ;  /* 0x00000004004c0947 */ /* 0x000fea0003800000 */
[----:B------:R-:W-:-:S13]  /*0690*/  LOP3.LUT P0, RZ, R7, 0x7fffffff, R4, 0xc8, !PT ;  /* 0x7fffffff07ff7812 */ /* 0x000fda000780c804 */
[----:B------:R-:W-:Y:S05]  /*06a0*/  @!P0 BRA `(.L_x_36) ;  /* 0x00000004003c8947 */ /* 0x000fea0003800000 */
[C---:B------:R-:W-:Y:S02]  /*06b0*/  FSETP.NEU.FTZ.AND P2, PT, |R0|.reuse, +INF , PT ;  /* 0x7f8000000000780b */ /* 0x040fe40003f5d200 */
[----:B------:R-:W-:Y:S02]  /*06c0*/  FSETP.NEU.FTZ.AND P1, PT, |R3|, +INF , PT ;  /* 0x7f8000000300780b */ /* 0x000fe40003f3d200 */
[----:B------:R-:W-:-:S11]  /*06d0*/  FSETP.NEU.FTZ.AND P0, PT, |R0|, +INF , PT ;  /* 0x7f8000000000780b */ /* 0x000fd60003f1d200 */
[----:B------:R-:W-:Y:S05]  /*06e0*/  @!P1 BRA !P2, `(.L_x_36) ;  /* 0x00000004002c9947 */ /* 0x000fea0005000000 */
[----:B------:R-:W-:-:S04]  /*06f0*/  LOP3.LUT P2, RZ, R4, 0x7fffffff, RZ, 0xc0, !PT ;  /* 0x7fffffff04ff7812 */ /* 0x000fc8000784c0ff */
[----:B------:R-:W-:-:S13]  /*0700*/  PLOP3.LUT P1, PT, P1, P2, PT, 0x2f, 0xf2 ;  /* 0x0000000000f2781c */ /* 0x000fda0000f24577 */
[----:B------:R-:W-:Y:S05]  /*0710*/  @P1 BRA `(.L_x_37) ;  /* 0x0000000400181947 */ /* 0x000fea0003800000 */
[----:B------:R-:W-:-:S04]  /*0720*/  LOP3.LUT P1, RZ, R7, 0x7fffffff, RZ, 0xc0, !PT ;  /* 0x7fffffff07ff7812 */ /* 0x000fc8000782c0ff */
[----:B------:R-:W-:-:S13]  /*0730*/  PLOP3.LUT P0, PT, P0, P1, PT, 0x2f, 0xf2 ;  /* 0x0000000000f2781c */ /* 0x000fda0000702577 */
[----:B------:R-:W-:Y:S05]  /*0740*/  @P0 BRA `(.L_x_38) ;  /* 0x0000000400000947 */ /* 0x000fea0003800000 */
[----:B------:R-:W-:Y:S02]  /*0750*/  ISETP.GE.AND P0, PT, R9, RZ, PT ;  /* 0x000000ff0900720c */ /* 0x000fe40003f06270 */
[----:B------:R-:W-:-:S11]  /*0760*/  ISETP.GE.AND P1, PT, R8, RZ, PT ;  /* 0x000000ff0800720c */ /* 0x000fd60003f26270 */
[----:B------:R-:W-:Y:S02]  /*0770*/  @P0 IMAD.MOV.U32 R6, RZ, RZ, RZ ;  /* 0x000000ffff060224 */ /* 0x000fe400078e00ff */
[----:B------:R-:W-:Y:S01]  /*0780*/  @!P0 FFMA R4, R0, 1.84467440737095516160e+19, RZ ;  /* 0x5f80000000048823 */ /* 0x000fe200000000ff */
[----:B------:R-:W-:Y:S02]  /*0790*/  @!P0 IMAD.MOV.U32 R6, RZ, RZ, -0x40 ;  /* 0xffffffc0ff068424 */ /* 0x000fe400078e00ff */
[----:B------:R-:W-:Y:S02]  /*07a0*/  @!P1 FFMA R7, R3, 1.84467440737095516160e+19, RZ ;  /* 0x5f80000003079823 */ /* 0x000fe400000000ff */
[----:B------:R-:W-:-:S07]  /*07b0*/  @!P1 VIADD R6, R6, 0x40 ;  /* 0x0000004006069836 */ /* 0x000fce0000000000 */
.L_x_34:
[----:B------:R-:W-:Y:S01]  /*07c0*/  LEA R0, R5, 0xc0800000, 0x17 ;  /* 0xc080000005007811 */ /* 0x000fe200078eb8ff */
[----:B------:R-:W-:Y:S01]  /*07d0*/  VIADD R3, R10, 0xffffff81 ;  /* 0xffffff810a037836 */ /* 0x000fe20000000000 */
[----:B------:R-:W-:Y:S03]  /*07e0*/  BSSY.RECONVERGENT B2, `(.L_x_39) ;  /* 0x0000035000027945 */ /* 0x000fe60003800200 */
[----:B------:R-:W-:Y:S02]  /*07f0*/  IMAD.IADD R7, R7, 0x1, -R0 ;  /* 0x0000000107077824 */ /* 0x000fe400078e0a00 */
[C---:B------:R-:W-:Y:S01]  /*0800*/  IMAD R0, R3.reuse, -0x800000, R4 ;  /* 0xff80000003007824 */ /* 0x040fe200078e0204 */
[----:B------:R-:W-:Y:S01]  /*0810*/  IADD3 R3, PT, PT, R3, 0x7f, -R5 ;  /* 0x0000007f03037810 */ /* 0x000fe20007ffe805 */
[----:B------:R-:W0:Y:S01]  /*0820*/  MUFU.RCP R8, R7 ;  /* 0x0000000700087308 */ /* 0x000e220000001000 */
[----:B------:R-:W-:-:S03]  /*0830*/  FADD.FTZ R9, -R7, -RZ ;  /* 0x800000ff07097221 */ /* 0x000fc60000010100 */
[----:B------:R-:W-:Y:S02]  /*0840*/  IMAD.IADD R3, R3, 0x1, R6 ;  /* 0x0000000103037824 */ /* 0x000fe400078e0206 */
[----:B0-----:R-:W-:-:S04]  /*0850*/  FFMA R11, R8, R9, 1 ;  /* 0x3f800000080b7423 */ /* 0x001fc80000000009 */
[----:B------:R-:W-:-:S04]  /*0860*/  FFMA R13, R8, R11, R8 ;  /* 0x0000000b080d7223 */ /* 0x000fc80000000008 */
[----:B------:R-:W-:-:S04]  /*0870*/  FFMA R4, R0, R13, RZ ;  /* 0x0000000d00047223 */ /* 0x000fc800000000ff */
[----:B------:R-:W-:-:S04]  /*0880*/  FFMA R11, R9, R4, R0 ;  /* 0x00000004090b7223 */ /* 0x000fc80000000000 */
[----:B------:R-:W-:-:S04]  /*0890*/  FFMA R8, R13, R11, R4 ;  /* 0x0000000b0d087223 */ /* 0x000fc80000000004 */
[----:B------:R-:W-:-:S04]  /*08a0*/  FFMA R9, R9, R8, R0 ;  /* 0x0000000809097223 */ /* 0x000fc80000000000 */
[----:B------:R-:W-:-:S05]  /*08b0*/  FFMA R4, R13, R9, R8 ;  /* 0x000000090d047223 */ /* 0x000fca0000000008 */
[----:B------:R-:W-:-:S04]  /*08c0*/  SHF.R.U32.HI R0, RZ, 0x17, R4 ;  /* 0x00000017ff007819 */ /* 0x000fc80000011604 */
[----:B------:R-:W-:-:S05]  /*08d0*/  LOP3.LUT R0, R0, 0xff, RZ, 0xc0, !PT ;  /* 0x000000ff00007812 */ /* 0x000fca00078ec0ff */
[----:B------:R-:W-:-:S04]  /*08e0*/  IMAD.IADD R7, R0, 0x1, R3 ;  /* 0x0000000100077824 */ /* 0x000fc800078e0203 */
[----:B------:R-:W-:-:S05]  /*08f0*/  VIADD R0, R7, 0xffffffff ;  /* 0xffffffff07007836 */ /* 0x000fca0000000000 */
[----:B------:R-:W-:-:S13]  /*0900*/  ISETP.GE.U32.AND P0, PT, R0, 0xfe, PT ;  /* 0x000000fe0000780c */ /* 0x000fda0003f06070 */
[----:B------:R-:W-:Y:S05]  /*0910*/  @!P0 BRA `(.L_x_40) ;  /* 0x0000000000808947 */ /* 0x000fea0003800000 */
[----:B------:R-:W-:-:S13]  /*0920*/  ISETP.GT.AND P0, PT, R7, 0xfe, PT ;  /* 0x000000fe0700780c */ /* 0x000fda0003f04270 */
[----:B------:R-:W-:Y:S05]  /*0930*/  @P0 BRA `(.L_x_41) ;  /* 0x00000000006c0947 */ /* 0x000fea0003800000 */
[----:B------:R-:W-:-:S13]  /*0940*/  ISETP.GE.AND P0, PT, R7, 0x1, PT ;  /* 0x000000010700780c */ /* 0x000fda0003f06270 */
[----:B------:R-:W-:Y:S05]  /*0950*/  @P0 BRA `(.L_x_42) ;  /* 0x0000000000740947 */ /* 0x000fea0003800000 */
[----:B------:R-:W-:Y:S02]  /*0960*/  ISETP.GE.AND P0, PT, R7, -0x18, PT ;  /* 0xffffffe80700780c */ /* 0x000fe40003f06270 */
[----:B------:R-:W-:-:S11]  /*0970*/  LOP3.LUT R4, R4, 0x80000000, RZ, 0xc0, !PT ;  /* 0x8000000004047812 */ /* 0x000fd600078ec0ff */
[----:B------:R-:W-:Y:S05]  /*0980*/  @!P0 BRA `(.L_x_42) ;  /* 0x0000000000688947 */ /* 0x000fea0003800000 */
[-CC-:B------:R-:W-:Y:S01]  /*0990*/  FFMA.RZ R0, R13, R9.reuse, R8.reuse ;  /* 0x000000090d007223 */ /* 0x180fe2000000c008 */
[----:B------:R-:W-:Y:S02]  /*09a0*/  VIADD R6, R7, 0x20 ;  /* 0x0000002007067836 */ /* 0x000fe40000000000 */
[-CC-:B------:R-:W-:Y:S01]  /*09b0*/  FFMA.RM R3, R13, R9.reuse, R8.reuse ;  /* 0x000000090d037223 */ /* 0x180fe20000004008 */
[----:B------:R-:W-:Y:S02]  /*09c0*/  ISETP.NE.AND P2, PT, R7, RZ, PT ;  /* 0x000000ff0700720c */ /* 0x000fe40003f45270 */
[----:B------:R-:W-:Y:S01]  /*09d0*/  LOP3.LUT R5, R0, 0x7fffff, RZ, 0xc0, !PT ;  /* 0x007fffff00057812 */ /* 0x000fe200078ec0ff */
[----:B------:R-:W-:Y:S01]  /*09e0*/  FFMA.RP R0, R13, R9, R8 ;  /* 0x000000090d007223 */ /* 0x000fe20000008008 */
[----:B------:R-:W-:Y:S01]  /*09f0*/  ISETP.NE.AND P1, PT, R7, RZ, PT ;  /* 0x000000ff0700720c */ /* 0x000fe20003f25270 */
[----:B------:R-:W-:Y:S01]  /*0a00*/  IMAD.MOV R7, RZ, RZ, -R7 ;  /* 0x000000ffff077224 */ /* 0x000fe200078e0a07 */
[----:B------:R-:W-:-:S02]  /*0a10*/  LOP3.LUT R5, R5, 0x800000, RZ, 0xfc, !PT ;  /* 0x0080000005057812 */ /* 0x000fc400078efcff */
[----:B------:R-:W-:Y:S02]  /*0a20*/  FSETP.NEU.FTZ.AND P0, PT, R0, R3, PT ;  /* 0x000000030000720b */ /* 0x000fe40003f1d000 */
[----:B------:R-:W-:Y:S02]  /*0a30*/  SHF.L.U32 R6, R5, R6, RZ ;  /* 0x0000000605067219 */ /* 0x000fe400000006ff */
[----:B------:R-:W-:Y:S02]  /*0a40*/  SEL R0, R7, RZ, P2 ;  /* 0x000000ff07007207 */ /* 0x000fe40001000000 */
[----:B------:R-:W-:Y:S02]  /*0a50*/  ISETP.NE.AND P1, PT, R6, RZ, P1 ;  /* 0x000000ff0600720c */ /* 0x000fe40000f25270 */
[----:B------:R-:W-:Y:S02]  /*0a60*/  SHF.R.U32.HI R0, RZ, R0, R5 ;  /* 0x00000000ff007219 */ /* 0x000fe40000011605 */
[----:B------:R-:W-:-:S02]  /*0a70*/  PLOP3.LUT P0, PT, P0, P1, PT, 0xf8, 0x8f ;  /* 0x00000000008f781c */ /* 0x000fc40000703f70 */
[----:B------:R-:W-:Y:S02]  /*0a80*/  SHF.R.U32.HI R6, RZ, 0x1, R0 ;  /* 0x00000001ff067819 */ /* 0x000fe40000011600 */
[----:B------:R-:W-:-:S04]  /*0a90*/  SEL R3, RZ, 0x1, !P0 ;  /* 0x00000001ff037807 */ /* 0x000fc80004000000 */
[----:B------:R-:W-:-:S04]  /*0aa0*/  LOP3.LUT R3, R3, 0x1, R6, 0xf8, !PT ;  /* 0x0000000103037812 */ /* 0x000fc800078ef806 */
[----:B------:R-:W-:-:S05]  /*0ab0*/  LOP3.LUT R3, R3, R0, RZ, 0xc0, !PT ;  /* 0x0000000003037212 */ /* 0x000fca00078ec0ff */
[----:B------:R-:W-:-:S05]  /*0ac0*/  IMAD.IADD R3, R6, 0x1, R3 ;  /* 0x0000000106037824 */ /* 0x000fca00078e0203 */
[----:B------:R-:W-:Y:S01]  /*0ad0*/  LOP3.LUT R4, R3, R4, RZ, 0xfc, !PT ;  /* 0x0000000403047212 */ /* 0x000fe200078efcff */
[----:B------:R-:W-:Y:S06]  /*0ae0*/  BRA `(.L_x_42) ;  /* 0x0000000000107947 */ /* 0x000fec0003800000 */
.L_x_41:
[----:B------:R-:W-:-:S04]  /*0af0*/  LOP3.LUT R4, R4, 0x80000000, RZ, 0xc0, !PT ;  /* 0x8000000004047812 */ /* 0x000fc800078ec0ff */
[----:B------:R-:W-:Y:S01]  /*0b00*/  LOP3.LUT R4, R4, 0x7f800000, RZ, 0xfc, !PT ;  /* 0x7f80000004047812 */ /* 0x000fe200078efcff */
[----:B------:R-:W-:Y:S06]  /*0b10*/  BRA `(.L_x_42) ;  /* 0x0000000000047947 */ /* 0x000fec0003800000 */
.L_x_40:
[----:B------:R-:W-:-:S07]  /*0b20*/  IMAD R4, R3, 0x800000, R4 ;  /* 0x0080000003047824 */ /* 0x000fce00078e0204 */
.L_x_42:
[----:B------:R-:W-:Y:S05]  /*0b30*/  BSYNC.RECONVERGENT B2 ;  /* 0x0000000000027941 */ /* 0x000fea0003800200 */
.L_x_39:
[----:B------:R-:W-:Y:S05]  /*0b40*/  BRA `(.L_x_43) ;  /* 0x0000000000207947 */ /* 0x000fea0003800000 */
.L_x_38:
[----:B------:R-:W-:-:S04]  /*0b50*/  LOP3.LUT R4, R7, 0x80000000, R4, 0x48, !PT ;  /* 0x8000000007047812 */ /* 0x000fc800078e4804 */
[----:B------:R-:W-:Y:S01]  /*0b60*/  LOP3.LUT R4, R4, 0x7f800000, RZ, 0xfc, !PT ;  /* 0x7f80000004047812 */ /* 0x000fe200078efcff */
[----:B------:R-:W-:Y:S06]  /*0b70*/  BRA `(.L_x_43) ;  /* 0x0000000000147947 */ /* 0x000fec0003800000 */
.L_x_37:
[----:B------:R-:W-:Y:S01]  /*0b80*/  LOP3.LUT R4, R7, 0x80000000, R4, 0x48, !PT ;  /* 0x8000000007047812 */ /* 0x000fe200078e4804 */
[----:B------:R-:W-:Y:S06]  /*0b90*/  BRA `(.L_x_43) ;  /* 0x00000000000c7947 */ /* 0x000fec0003800000 */
.L_x_36:
[----:B------:R-:W0:Y:S01]  /*0ba0*/  MUFU.RSQ R4, -QNAN ;  /* 0xffc0000000047908 */ /* 0x000e220000001400 */
[----:B------:R-:W-:Y:S05]  /*0bb0*/  BRA `(.L_x_43) ;  /* 0x0000000000047947 */ /* 0x000fea0003800000 */
.L_x_35:
[----:B------:R-:W-:-:S07]  /*0bc0*/  FADD.FTZ R4, R0, R3 ;  /* 0x0000000300047221 */ /* 0x000fce0000010000 */
.L_x_43:
[----:B------:R-:W-:Y:S05]  /*0bd0*/  BSYNC.RECONVERGENT B1 ;  /* 0x0000000000017941 */ /* 0x000fea0003800200 */
.L_x_33:
[----:B------:R-:W-:-:S04]  /*0be0*/  IMAD.MOV.U32 R3, RZ, RZ, 0x0 ;  /* 0x00000000ff037424 */ /* 0x000fc800078e00ff */
[----:B0-----:R-:W-:Y:S05]  /*0bf0*/  RET.REL.NODEC R2 `(reduce_variance_float_kernel) ;  /* 0xfffffff402007950 */ /* 0x001fea0003c3ffff */
.L_x_44:
        /* <DEDUP_REMOVED lines=16> */
.L_x_114:


//--------------------- .text.reduce_mean_axis_last_float_kernel --------------------------
	.section	.text.reduce_mean_axis_last_float_kernel,"ax",@progbits
	.align	128
        .global         reduce_mean_axis_last_float_kernel
        .type           reduce_mean_axis_last_float_kernel,@function
        .size           reduce_mean_axis_last_float_kernel,(.L_x_115 - reduce_mean_axis_last_float_kernel)
        .other          reduce_mean_axis_last_float_kernel,@"STO_CUDA_ENTRY STV_DEFAULT"
reduce_mean_axis_last_float_kernel:
.text.reduce_mean_axis_last_float_kernel:
[----:B------:R-:W-:Y:S08]  /*0000*/  LDC R1, c[0x0][0x37c] ;  /* 0x0000df00ff017b82 */ /* 0x000ff00000000800 */
[----:B------:R-:W0:Y:S08]  /*0010*/  S2UR UR6, SR_CTAID.X ;  /* 0x00000000000679c3 */ /* 0x000e300000002500 */
[----:B------:R-:W0:Y:S02]  /*0020*/  LDC.64 R2, c[0x0][0x390] ;  /* 0x0000e400ff027b82 */ /* 0x000e240000000a00 */
[----:B0-----:R-:W-:-:S04]  /*0030*/  ISETP.LE.U32.AND P0, PT, R2, UR6, PT ;  /* 0x0000000602007c0c */ /* 0x001fc8000bf03070 */
[----:B------:R-:W-:-:S13]  /*0040*/  ISETP.GE.U32.AND.EX P0, PT, RZ, R3, PT, P0 ;  /* 0x00000003ff00720c */ /* 0x000fda0003f06100 */
[----:B------:R-:W-:Y:S05]  /*0050*/  @P0 EXIT ;  /* 0x000000000000094d */ /* 0x000fea0003800000 */
[----:B------:R-:W0:Y:S01]  /*0060*/  S2R R7, SR_TID.X ;  /* 0x0000000000077919 */ /* 0x000e220000002100 */
[----:B------:R-:W0:Y:S01]  /*0070*/  LDC.64 R10, c[0x0][0x398] ;  /* 0x0000e600ff0a7b82 */ /* 0x000e220000000a00 */
[----:B------:R-:W1:Y:S01]  /*0080*/  LDCU.64 UR8, c[0x0][0x358] ;  /* 0x00006b00ff0877ac */ /* 0x000e620008000a00 */
[----:B------:R-:W-:Y:S01]  /*0090*/  BSSY.RECONVERGENT B0, `(.L_x_45) ;  /* 0x0000017000007945 */ /* 0x000fe20003800200 */
[----:B------:R-:W-:Y:S01]  /*00a0*/  IMAD.MOV.U32 R0, RZ, RZ, RZ ;  /* 0x000000ffff007224 */ /* 0x000fe200078e00ff */
[----:B------:R-:W2:Y:S01]  /*00b0*/  LDCU.64 UR4, c[0x0][0x388] ;  /* 0x00007100ff0477ac */ /* 0x000ea20008000a00 */
[----:B0-----:R-:W-:-:S04]  /*00c0*/  ISETP.GE.U32.AND P0, PT, R7, R10, PT ;  /* 0x0000000a0700720c */ /* 0x001fc80003f06070 */
[----:B------:R-:W-:-:S13]  /*00d0*/  ISETP.GE.U32.AND.EX P0, PT, RZ, R11, PT, P0 ;  /* 0x0000000bff00720c */ /* 0x000fda0003f06100 */
[----:B-12---:R-:W-:Y:S05]  /*00e0*/  @P0 BRA `(.L_x_46) ;  /* 0x0000000000440947 */ /* 0x006fea0003800000 */
[----:B------:R-:W0:Y:S01]  /*00f0*/  LDC R6, c[0x0][0x360] ;  /* 0x0000d800ff067b82 */ /* 0x000e220000000800 */
[----:B------:R-:W-:Y:S02]  /*0100*/  IMAD.MOV.U32 R0, RZ, RZ, RZ ;  /* 0x000000ffff007224 */ /* 0x000fe400078e00ff */
[----:B------:R-:W-:Y:S02]  /*0110*/  IMAD.MOV.U32 R9, RZ, RZ, R7 ;  /* 0x000000ffff097224 */ /* 0x000fe400078e0007 */
[----:B------:R-:W-:-:S07]  /*0120*/  IMAD.MOV.U32 R8, RZ, RZ, RZ ;  /* 0x000000ffff087224 */ /* 0x000fce00078e00ff */
.L_x_47:
[----:B------:R-:W-:Y:S02]  /*0130*/  IMAD.MOV.U32 R2, RZ, RZ, R9 ;  /* 0x000000ffff027224 */ /* 0x000fe400078e0009 */
[----:B------:R-:W-:Y:S02]  /*0140*/  IMAD.MOV.U32 R3, RZ, RZ, R8 ;  /* 0x000000ffff037224 */ /* 0x000fe400078e0008 */
[----:B------:R-:W-:-:S04]  /*0150*/  IMAD.WIDE.U32 R2, R10, UR6, R2 ;  /* 0x000000060a027c25 */ /* 0x000fc8000f8e0002 */
[----:B------:R-:W-:Y:S01]  /*0160*/  IMAD R3, R11, UR6, R3 ;  /* 0x000000060b037c24 */ /* 0x000fe2000f8e0203 */
[----:B------:R-:W-:-:S04]  /*0170*/  LEA R4, P0, R2, UR4, 0x2 ;  /* 0x0000000402047c11 */ /* 0x000fc8000f8010ff */
[----:B------:R-:W-:-:S06]  /*0180*/  LEA.HI.X R5, R2, UR5, R3, 0x2, P0 ;  /* 0x0000000502057c11 */ /* 0x000fcc00080f1403 */
[----:B------:R-:W2:Y:S01]  /*0190*/  LDG.E.CONSTANT R5, desc[UR8][R4.64] ;  /* 0x0000000804057981 */ /* 0x000ea2000c1e9900 */
[----:B0-----:R-:W-:-:S05]  /*01a0*/  IADD3 R9, P0, PT, R6, R9, RZ ;  /* 0x0000000906097210 */ /* 0x001fca0007f1e0ff */
[----:B------:R-:W-:Y:S01]  /*01b0*/  IMAD.X R8, RZ, RZ, R8, P0 ;  /* 0x000000ffff087224 */ /* 0x000fe200000e0608 */
[----:B------:R-:W-:-:S04]  /*01c0*/  ISETP.GE.U32.AND P0, PT, R9, R10, PT ;  /* 0x0000000a0900720c */ /* 0x000fc80003f06070 */
[----:B------:R-:W-:Y:S01]  /*01d0*/  ISETP.GE.U32.AND.EX P0, PT, R8, R11, PT, P0 ;  /* 0x0000000b0800720c */ /* 0x000fe20003f06100 */
[----:B--2---:R-:W-:-:S12]  /*01e0*/  FADD R0, R5, R0 ;  /* 0x0000000005007221 */ /* 0x004fd80000000000 */
[----:B------:R-:W-:Y:S05]  /*01f0*/  @!P0 BRA `(.L_x_47) ;  /* 0xfffffffc00cc8947 */ /* 0x000fea000383ffff */
.L_x_46:
[----:B------:R-:W-:Y:S05]  /*0200*/  BSYNC.RECONVERGENT B0 ;  /* 0x0000000000007941 */ /* 0x000fea0003800200 */
.L_x_45:
[----:B------:R-:W0:Y:S01]  /*0210*/  S2UR UR5, SR_CgaCtaId ;  /* 0x00000000000579c3 */ /* 0x000e220000008800 */
[----:B------:R-:W-:Y:S01]  /*0220*/  UMOV UR4, 0x400 ;  /* 0x0000040000047882 */ /* 0x000fe20000000000 */
[----:B------:R-:W1:Y:S01]  /*0230*/  LDCU UR7, c[0x0][0x360] ;  /* 0x00006c00ff0777ac */ /* 0x000e620008000800 */
[----:B------:R-:W-:Y:S01]  /*0240*/  ISETP.NE.AND P1, PT, R7, RZ, PT ;  /* 0x000000ff0700720c */ /* 0x000fe20003f25270 */
[----:B-1----:R-:W-:Y:S02]  /*0250*/  UISETP.GE.U32.AND UP0, UPT, UR7, 0x2, UPT ;  /* 0x000000020700788c */ /* 0x002fe4000bf06070 */
[----:B0-----:R-:W-:-:S06]  /*0260*/  ULEA UR4, UR5, UR4, 0x18 ;  /* 0x0000000405047291 */ /* 0x001fcc000f8ec0ff */
[----:B------:R-:W-:-:S05]  /*0270*/  LEA R3, R7, UR4, 0x2 ;  /* 0x0000000407037c11 */ /* 0x000fca000f8e10ff */
[----:B------:R0:W-:Y:S01]  /*0280*/  STS [R3], R0 ;  /* 0x0000000003007388 */ /* 0x0001e20000000800 */
[----:B------:R-:W-:Y:S06]  /*0290*/  BAR.SYNC.DEFER_BLOCKING 0x0 ;  /* 0x0000000000007b1d */ /* 0x000fec0000010000 */
[----:B------:R-:W-:Y:S05]  /*02a0*/  BRA.U !UP0, `(.L_x_48) ;  /* 0x0000000108307547 */ /* 0x000fea000b800000 */
[----:B0-----:R-:W-:-:S07]  /*02b0*/  IMAD.U32 R0, RZ, RZ, UR7 ;  /* 0x00000007ff007e24 */ /* 0x001fce000f8e00ff */
.L_x_49:
[----:B------:R-:W-:-:S04]  /*02c0*/  SHF.R.U32.HI R6, RZ, 0x1, R0 ;  /* 0x00000001ff067819 */ /* 0x000fc80000011600 */
[----:B------:R-:W-:-:S13]  /*02d0*/  ISETP.GE.U32.AND P0, PT, R7, R6, PT ;  /* 0x000000060700720c */ /* 0x000fda0003f06070 */
[----:B------:R-:W-:Y:S01]  /*02e0*/  @!P0 IMAD R2, R6, 0x4, R3 ;  /* 0x0000000406028824 */ /* 0x000fe200078e0203 */
[----:B------:R-:W-:Y:S05]  /*02f0*/  @!P0 LDS R5, [R3] ;  /* 0x0000000003058984 */ /* 0x000fea0000000800 */
[----:B------:R-:W0:Y:S02]  /*0300*/  @!P0 LDS R2, [R2] ;  /* 0x0000000002028984 */ /* 0x000e240000000800 */
[----:B0-----:R-:W-:-:S05]  /*0310*/  @!P0 FADD R4, R2, R5 ;  /* 0x0000000502048221 */ /* 0x001fca0000000000 */
[----:B------:R1:W-:Y:S01]  /*0320*/  @!P0 STS [R3], R4 ;  /* 0x0000000403008388 */ /* 0x0003e20000000800 */
[----:B------:R-:W-:Y:S01]  /*0330*/  BAR.SYNC.DEFER_BLOCKING 0x0 ;  /* 0x0000000000007b1d */ /* 0x000fe20000010000 */
[----:B------:R-:W-:Y:S01]  /*0340*/  ISETP.GT.U32.AND P0, PT, R0, 0x3, PT ;  /* 0x000000030000780c */ /* 0x000fe20003f04070 */
[----:B------:R-:W-:-:S12]  /*0350*/  IMAD.MOV.U32 R0, RZ, RZ, R6 ;  /* 0x000000ffff007224 */ /* 0x000fd800078e0006 */
[----:B-1----:R-:W-:Y:S05]  /*0360*/  @P0 BRA `(.L_x_49) ;  /* 0xfffffffc00d40947 */ /* 0x002fea000383ffff */
.L_x_48:
[----:B------:R-:W-:Y:S05]  /*0370*/  @P1 EXIT ;  /* 0x000000000000194d */ /* 0x000fea0003800000 */
[----:B------:R-:W1:Y:S01]  /*0380*/  S2UR UR5, SR_CgaCtaId ;  /* 0x00000000000579c3 */ /* 0x000e620000008800 */
[----:B------:R-:W-:Y:S01]  /*0390*/  UMOV UR4, 0x400 ;  /* 0x0000040000047882 */ /* 0x000fe20000000000 */
[----:B------:R-:W0:Y:S02]  /*03a0*/  LDCU.64 UR10, c[0x0][0x398] ;  /* 0x00007300ff0a77ac */ /* 0x000e240008000a00 */
[----:B0-----:R-:W0:Y:S01]  /*03b0*/  I2F.U64 R3, UR10 ;  /* 0x0000000a00037d12 */ /* 0x001e220008301000 */
[----:B-1----:R-:W-:-:S09]  /*03c0*/  ULEA UR4, UR5, UR4, 0x18 ;  /* 0x0000000405047291 */ /* 0x002fd2000f8ec0ff */
[----:B------:R-:W1:Y:S01]  /*03d0*/  LDS R0, [UR4] ;  /* 0x00000004ff007984 */ /* 0x000e620008000800 */
[----:B0-----:R-:W0:Y:S02]  /*03e0*/  MUFU.RCP R2, R3 ;  /* 0x0000000300027308 */ /* 0x001e240000001000 */
[----:B0-----:R-:W-:-:S04]  /*03f0*/  FFMA R5, -R3, R2, 1 ;  /* 0x3f80000003057423 */ /* 0x001fc80000000102 */
[----:B------:R-:W-:Y:S02]  /*0400*/  FFMA R5, R2, R5, R2 ;  /* 0x0000000502057223 */ /* 0x000fe40000000002 */
[----:B-1----:R-:W0:Y:S02]  /*0410*/  FCHK P0, R0, R3 ;  /* 0x0000000300007302 */ /* 0x002e240000000000 */
[----:B------:R-:W-:-:S04]  /*0420*/  FFMA R2, R0, R5, RZ ;  /* 0x0000000500027223 */ /* 0x000fc800000000ff */
[----:B------:R-:W-:-:S04]  /*0430*/  FFMA R4, -R3, R2, R0 ;  /* 0x0000000203047223 */ /* 0x000fc80000000100 */
[----:B------:R-:W-:Y:S01]  /*0440*/  FFMA R5, R5, R4, R2 ;  /* 0x0000000405057223 */ /* 0x000fe20000000002 */
[----:B0-----:R-:W-:Y:S06]  /*0450*/  @!P0 BRA `(.L_x_50) ;  /* 0x0000000000088947 */ /* 0x001fec0003800000 */
[----:B------:R-:W-:-:S07]  /*0460*/  MOV R2, 0x480 ;  /* 0x0000048000027802 */ /* 0x000fce0000000f00 */
[----:B------:R-:W-:Y:S05]  /*0470*/  CALL.REL.NOINC `($__internal_1_$__cuda_sm3x_div_rn_noftz_f32_slowpath) ;  /* 0x00000000001c7944 */ /* 0x000fea0003c00000 */
.L_x_50:
[----:B------:R-:W0:Y:S02]  /*0480*/  LDCU.64 UR4, c[0x0][0x380] ;  /* 0x00007000ff0477ac */ /* 0x000e240008000a00 */
[----:B0-----:R-:W-:-:S04]  /*0490*/  ULEA UR4, UP0, UR6, UR4, 0x2 ;  /* 0x0000000406047291 */ /* 0x001fc8000f8010ff */
[----:B------:R-:W-:Y:S02]  /*04a0*/  ULEA.HI.X UR5, UR6, UR5, URZ, 0x2, UP0 ;  /* 0x0000000506057291 */ /* 0x000fe400080f14ff */
[----:B------:R-:W-:-:S04]  /*04b0*/  IMAD.U32 R2, RZ, RZ, UR4 ;  /* 0x00000004ff027e24 */ /* 0x000fc8000f8e00ff */
[----:B------:R-:W-:-:S05]  /*04c0*/  IMAD.U32 R3, RZ, RZ, UR5 ;  /* 0x00000005ff037e24 */ /* 0x000fca000f8e00ff */
[----:B------:R-:W-:Y:S01]  /*04d0*/  STG.E desc[UR8][R2.64], R5 ;  /* 0x0000000502007986 */ /* 0x000fe2000c101908 */
[----:B------:R-:W-:Y:S05]  /*04e0*/  EXIT ;  /* 0x000000000000794d */ /* 0x000fea0003800000 */
        .weak           $__internal_1_$__cuda_sm3x_div_rn_noftz_f32_slowpath
        .type           $__internal_1_$__cuda_sm3x_div_rn_noftz_f32_slowpath,@function
        .size           $__internal_1_$__cuda_sm3x_div_rn_noftz_f32_slowpath,(.L_x_115 - $__internal_1_$__cuda_sm3x_div_rn_noftz_f32_slowpath)
$__internal_1_$__cuda_sm3x_div_rn_noftz_f32_slowpath:
[--C-:B------:R-:W-:Y:S01]  /*04f0*/  SHF.R.U32.HI R5, RZ, 0x17, R3.reuse ;  /* 0x00000017ff057819 */ /* 0x100fe20000011603 */
[--C-:B------:R-:W-:Y:S01]  /*0500*/  IMAD.MOV.U32 R6, RZ, RZ, R0.reuse ;  /* 0x000000ffff067224 */ /* 0x100fe200078e0000 */
[----:B------:R-:W-:Y:S01]  /*0510*/  SHF.R.U32.HI R4, RZ, 0x17, R0 ;  /* 0x00000017ff047819 */ /* 0x000fe20000011600 */
[----:B------:R-:W-:Y:S01]  /*0520*/  IMAD.MOV.U32 R7, RZ, RZ, R3 ;  /* 0x000000ffff077224 */ /* 0x000fe200078e0003 */
[----:B------:R-:W-:Y:S02]  /*0530*/  LOP3.LUT R5, R5, 0xff, RZ, 0xc0, !PT ;  /* 0x000000ff05057812 */ /* 0x000fe400078ec0ff */
[----:B------:R-:W-:-:S03]  /*0540*/  LOP3.LUT R4, R4, 0xff, RZ, 0xc0, !PT ;  /* 0x000000ff04047812 */ /* 0x000fc600078ec0ff */
        /* <DEDUP_REMOVED lines=29> */
.L_x_51:
[----:B------:R-:W-:Y:S01]  /*0720*/  LEA R0, R5, 0xc0800000, 0x17 ;  /* 0xc080000005007811 */ /* 0x000fe200078eb8ff */
[----:B------:R-:W-:-:S04]  /*0730*/  VIADD R4, R4, 0xffffff81 ;  /* 0xffffff8104047836 */ /* 0x000fc80000000000 */
[----:B------:R-:W-:Y:S01]  /*0740*/  IMAD.IADD R7, R7, 0x1, -R0 ;  /* 0x0000000107077824 */ /* 0x000fe200078e0a00 */
[C---:B------:R-:W-:Y:S01]  /*0750*/  IADD3 R5, PT, PT, R4.reuse, 0x7f, -R5 ;  /* 0x0000007f04057810 */ /* 0x040fe20007ffe805 */
[----:B------:R-:W-:Y:S02]  /*0760*/  IMAD R0, R4, -0x800000, R6 ;  /* 0xff80000004007824 */ /* 0x000fe400078e0206 */
[----:B------:R-:W0:Y:S01]  /*0770*/  MUFU.RCP R3, R7 ;  /* 0x0000000700037308 */ /* 0x000e220000001000 */
[----:B------:R-:W-:Y:S01]  /*0780*/  FADD.FTZ R9, -R7, -RZ ;  /* 0x800000ff07097221 */ /* 0x000fe20000010100 */
[----:B------:R-:W-:-:S03]  /*0790*/  IMAD.IADD R5, R5, 0x1, R8 ;  /* 0x0000000105057824 */ /* 0x000fc600078e0208 */
        /* <DEDUP_REMOVED lines=26> */
[----:B------:R-:W-:Y:S01]  /*0940*/  IMAD.MOV R6, RZ, RZ, -R8 ;  /* 0x000000ffff067224 */ /* 0x000fe200078e0a08 */
[----:B------:R-:W-:Y:S02]  /*0950*/  ISETP.NE.AND P1, PT, R8, RZ, PT ;  /* 0x000000ff0800720c */ /* 0x000fe40003f25270 */
        /* <DEDUP_REMOVED lines=14> */
.L_x_57:
[----:B------:R-:W-:-:S04]  /*0a40*/  LOP3.LUT R3, R3, 0x80000000, RZ, 0xc0, !PT ;  /* 0x8000000003037812 */ /* 0x000fc800078ec0ff */
[----:B------:R-:W-:Y:S01]  /*0a50*/  LOP3.LUT R3, R3, 0x7f800000, RZ, 0xfc, !PT ;  /* 0x7f80000003037812 */ /* 0x000fe200078efcff */
[----:B------:R-:W-:Y:S06]  /*0a60*/  BRA `(.L_x_58) ;  /* 0x0000000000287947 */ /* 0x000fec0003800000 */
.L_x_56:
[----:B------:R-:W-:Y:S01]  /*0a70*/  IMAD R3, R5, 0x800000, R3 ;  /* 0x0080000005037824 */ /* 0x000fe200078e0203 */
[----:B------:R-:W-:Y:S06]  /*0a80*/  BRA `(.L_x_58) ;  /* 0x0000000000207947 */ /* 0x000fec0003800000 */
.L_x_55:
[----:B------:R-:W-:-:S04]  /*0a90*/  LOP3.LUT R3, R7, 0x80000000, R6, 0x48, !PT ;  /* 0x8000000007037812 */ /* 0x000fc800078e4806 */
[----:B------:R-:W-:Y:S01]  /*0aa0*/  LOP3.LUT R3, R3, 0x7f800000, RZ, 0xfc, !PT ;  /* 0x7f80000003037812 */ /* 0x000fe200078efcff */
[----:B------:R-:W-:Y:S06]  /*0ab0*/  BRA `(.L_x_58) ;  /* 0x0000000000147947 */ /* 0x000fec0003800000 */
.L_x_54:
[----:B------:R-:W-:Y:S01]  /*0ac0*/  LOP3.LUT R3, R7, 0x80000000, R6, 0x48, !PT ;  /* 0x8000000007037812 */ /* 0x000fe200078e4806 */
[----:B------:R-:W-:Y:S06]  /*0ad0*/  BRA `(.L_x_58) ;  /* 0x00000000000c7947 */ /* 0x000fec0003800000 */
.L_x_53:
[----:B------:R-:W0:Y:S01]  /*0ae0*/  MUFU.RSQ R3, -QNAN ;  /* 0xffc0000000037908 */ /* 0x000e220000001400 */
[----:B------:R-:W-:Y:S05]  /*0af0*/  BRA `(.L_x_58) ;  /* 0x0000000000047947 */ /* 0x000fea0003800000 */
.L_x_52:
[----:B------:R-:W-:-:S07]  /*0b00*/  FADD.FTZ R3, R0, R3 ;  /* 0x0000000300037221 */ /* 0x000fce0000010000 */
.L_x_58:
[----:B0-----:R-:W-:Y:S02]  /*0b10*/  IMAD.MOV.U32 R5, RZ, RZ, R3 ;  /* 0x000000ffff057224 */ /* 0x001fe400078e0003 */
[----:B------:R-:W-:-:S04]  /*0b20*/  IMAD.MOV.U32 R3, RZ, RZ, 0x0 ;  /* 0x00000000ff037424 */ /* 0x000fc800078e00ff */
[----:B------:R-:W-:Y:S05]  /*0b30*/  RET.REL.NODEC R2 `(reduce_mean_axis_last_float_kernel) ;  /* 0xfffffff402307950 */ /* 0x000fea0003c3ffff */
.L_x_59:
        /* <DEDUP_REMOVED lines=12> */
.L_x_115:


//--------------------- .text.reduce_mean_float_kernel --------------------------
	.section	.text.reduce_mean_float_kernel,"ax",@progbits
	.align	128
        .global         reduce_mean_float_kernel
        .type           reduce_mean_float_kernel,@function
        .size           reduce_mean_float_kernel,(.L_x_116 - reduce_mean_float_kernel)
        .other          reduce_mean_float_kernel,@"STO_CUDA_ENTRY STV_DEFAULT"
reduce_mean_float_kernel:
.text.reduce_mean_float_kernel:
        /* <DEDUP_REMOVED lines=18> */
[----:B0-----:R-:W-:-:S07]  /*0120*/  IMAD.WIDE.U32 R4, R9, UR6, RZ ;  /* 0x0000000609047c25 */ /* 0x001fce000f8e00ff */
.L_x_62:
[----:B------:R-:W-:-:S04]  /*0130*/  LEA R6, P0, R11, UR10, 0x2 ;  /* 0x0000000a0b067c11 */ /* 0x000fc8000f8010ff */
[----:B------:R-:W-:-:S06]  /*0140*/  LEA.HI.X R7, R11, UR11, R8, 0x2, P0 ;  /* 0x0000000b0b077c11 */ /* 0x000fcc00080f1408 */
[----:B------:R-:W2:Y:S01]  /*0150*/  LDG.E.CONSTANT R7, desc[UR4][R6.64] ;  /* 0x0000000406077981 */ /* 0x000ea2000c1e9900 */
[----:B------:R-:W-:-:S05]  /*0160*/  IADD3 R11, P0, PT, R4, R11, RZ ;  /* 0x0000000b040b7210 */ /* 0x000fca0007f1e0ff */
[----:B------:R-:W-:Y:S01]  /*0170*/  IMAD.X R8, R5, 0x1, R8, P0 ;  /* 0x0000000105087824 */ /* 0x000fe200000e0608 */
[----:B------:R-:W-:-:S04]  /*0180*/  ISETP.GE.U32.AND P0, PT, R11, UR8, PT ;  /* 0x000000080b007c0c */ /* 0x000fc8000bf06070 */
[----:B------:R-:W-:Y:S01]  /*0190*/  ISETP.GE.U32.AND.EX P0, PT, R8, UR9, PT, P0 ;  /* 0x0000000908007c0c */ /* 0x000fe2000bf06100 */
[----:B--2---:R-:W-:-:S12]  /*01a0*/  FADD R0, R7, R0 ;  /* 0x0000000007007221 */ /* 0x004fd80000000000 */
[----:B------:R-:W-:Y:S05]  /*01b0*/  @!P0 BRA `(.L_x_62) ;  /* 0xfffffffc00dc8947 */ /* 0x000fea000383ffff */
.L_x_61:
[----:B------:R-:W-:Y:S05]  /*01c0*/  BSYNC.RECONVERGENT B0 ;  /* 0x0000000000007941 */ /* 0x000fea0003800200 */
.L_x_60:
        /* <DEDUP_REMOVED lines=51> */
[----:B0-----:R-:W-:Y:S05]  /*0500*/  CALL.REL.NOINC `($__internal_2_$__cuda_sm3x_div_rn_noftz_f32_slowpath) ;  /* 0x0000000000147944 */ /* 0x001fea0003c00000 */
[----:B------:R-:W-:-:S07]  /*0510*/  IMAD.MOV.U32 R5, RZ, RZ, R4 ;  /* 0x000000ffff057224 */ /* 0x000fce00078e0004 */
.L_x_64:
[----:B------:R-:W-:Y:S05]  /*0520*/  BSYNC.RECONVERGENT B0 ;  /* 0x0000000000007941 */ /* 0x000fea0003800200 */
.L_x_63:
[----:B------:R-:W1:Y:S02]  /*0530*/  LDC.64 R2, c[0x0][0x380] ;  /* 0x0000e000ff027b82 */ /* 0x000e640000000a00 */
[----:B-1----:R-:W-:Y:S01]  /*0540*/  REDG.E.ADD.F32.FTZ.RN.STRONG.GPU desc[UR4][R2.64], R5 ;  /* 0x00000005020079a6 */ /* 0x002fe2000c12f304 */
[----:B------:R-:W-:Y:S05]  /*0550*/  EXIT ;  /* 0x000000000000794d */ /* 0x000fea0003800000 */
        .weak           $__internal_2_$__cuda_sm3x_div_rn_noftz_f32_slowpath
        .type           $__internal_2_$__cuda_sm3x_div_rn_noftz_f32_slowpath,@function
        .size           $__internal_2_$__cuda_sm3x_div_rn_noftz_f32_slowpath,(.L_x_116 - $__internal_2_$__cuda_sm3x_div_rn_noftz_f32_slowpath)
$__internal_2_$__cuda_sm3x_div_rn_noftz_f32_slowpath:
        /* <DEDUP_REMOVED lines=36> */
.L_x_66:
        /* <DEDUP_REMOVED lines=51> */
.L_x_73:
[----:B------:R-:W-:-:S04]  /*0ad0*/  LOP3.LUT R4, R4, 0x80000000, RZ, 0xc0, !PT ;  /* 0x8000000004047812 */ /* 0x000fc800078ec0ff */
[----:B------:R-:W-:Y:S01]  /*0ae0*/  LOP3.LUT R4, R4, 0x7f800000, RZ, 0xfc, !PT ;  /* 0x7f80000004047812 */ /* 0x000fe200078efcff */
[----:B------:R-:W-:Y:S06]  /*0af0*/  BRA `(.L_x_74) ;  /* 0x0000000000047947 */ /* 0x000fec0003800000 */
.L_x_72:
[----:B------:R-:W-:-:S07]  /*0b00*/  IMAD R4, R3, 0x800000, R4 ;  /* 0x0080000003047824 */ /* 0x000fce00078e0204 */
.L_x_74:
[----:B------:R-:W-:Y:S05]  /*0b10*/  BSYNC.RECONVERGENT B2 ;  /* 0x0000000000027941 */ /* 0x000fea0003800200 */
.L_x_71:
[----:B------:R-:W-:Y:S05]  /*0b20*/  BRA `(.L_x_75) ;  /* 0x0000000000207947 */ /* 0x000fea0003800000 */
.L_x_70:
[----:B------:R-:W-:-:S04]  /*0b30*/  LOP3.LUT R4, R7, 0x80000000, R4, 0x48, !PT ;  /* 0x8000000007047812 */ /* 0x000fc800078e4804 */
[----:B------:R-:W-:Y:S01]  /*0b40*/  LOP3.LUT R4, R4, 0x7f800000, RZ, 0xfc, !PT ;  /* 0x7f80000004047812 */ /* 0x000fe200078efcff */
[----:B------:R-:W-:Y:S06]  /*0b50*/  BRA `(.L_x_75) ;  /* 0x0000000000147947 */ /* 0x000fec0003800000 */
.L_x_69:
[----:B------:R-:W-:Y:S01]  /*0b60*/  LOP3.LUT R4, R7, 0x80000000, R4, 0x48, !PT ;  /* 0x8000000007047812 */ /* 0x000fe200078e4804 */
[----:B------:R-:W-:Y:S06]  /*0b70*/  BRA `(.L_x_75) ;  /* 0x00000000000c7947 */ /* 0x000fec0003800000 */
.L_x_68:
[----:B------:R-:W0:Y:S01]  /*0b80*/  MUFU.RSQ R4, -QNAN ;  /* 0xffc0000000047908 */ /* 0x000e220000001400 */
[----:B------:R-:W-:Y:S05]  /*0b90*/  BRA `(.L_x_75) ;  /* 0x0000000000047947 */ /* 0x000fea0003800000 */
.L_x_67:
[----:B------:R-:W-:-:S07]  /*0ba0*/  FADD.FTZ R4, R0, R3 ;  /* 0x0000000300047221 */ /* 0x000fce0000010000 */
.L_x_75:
[----:B------:R-:W-:Y:S05]  /*0bb0*/  BSYNC.RECONVERGENT B1 ;  /* 0x0000000000017941 */ /* 0x000fea0003800200 */
.L_x_65:
[----:B------:R-:W-:-:S04]  /*0bc0*/  IMAD.MOV.U32 R3, RZ, RZ, 0x0 ;  /* 0x00000000ff037424 */ /* 0x000fc800078e00ff */
[----:B0-----:R-:W-:Y:S05]  /*0bd0*/  RET.REL.NODEC R2 `(reduce_mean_float_kernel) ;  /* 0xfffffff402087950 */ /* 0x001fea0003c3ffff */
.L_x_76:
        /* <DEDUP_REMOVED lines=10> */
.L_x_116:


//--------------------- .text.reduce_min_axis_last_float_kernel --------------------------
	.section	.text.reduce_min_axis_last_float_kernel,"ax",@progbits
	.align	128
        .global         reduce_min_axis_last_float_kernel
        .type           reduce_min_axis_last_float_kernel,@function
        .size           reduce_min_axis_last_float_kernel,(.L_x_127 - reduce_min_axis_last_float_kernel)
        .other          reduce_min_axis_last_float_kernel,@"STO_CUDA_ENTRY STV_DEFAULT"
reduce_min_axis_last_float_kernel:
.text.reduce_min_axis_last_float_kernel:
        /* <DEDUP_REMOVED lines=10> */
[----:B------:R-:W-:Y:S01]  /*00a0*/  IMAD.MOV.U32 R0, RZ, RZ, 0x7f7fffff ;  /* 0x7f7fffffff007424 */ /* 0x000fe200078e00ff */
[----:B------:R-:W2:Y:S01]  /*00b0*/  LDCU.64 UR4, c[0x0][0x388] ;  /* 0x00007100ff0477ac */ /* 0x000ea20008000a00 */
[----:B0-----:R-:W-:-:S04]  /*00c0*/  ISETP.GE.U32.AND P0, PT, R7, R10, PT ;  /* 0x0000000a0700720c */ /* 0x001fc80003f06070 */
[----:B------:R-:W-:-:S13]  /*00d0*/  ISETP.GE.U32.AND.EX P0, PT, RZ, R11, PT, P0 ;  /* 0x0000000bff00720c */ /* 0x000fda0003f06100 */
[----:B-12---:R-:W-:Y:S05]  /*00e0*/  @P0 BRA `(.L_x_78) ;  /* 0x0000000000440947 */ /* 0x006fea0003800000 */
[----:B------:R-:W0:Y:S01]  /*00f0*/  LDC R6, c[0x0][0x360] ;  /* 0x0000d800ff067b82 */ /* 0x000e220000000800 */
[----:B------:R-:W-:Y:S02]  /*0100*/  IMAD.MOV.U32 R0, RZ, RZ, 0x7f7fffff ;  /* 0x7f7fffffff007424 */ /* 0x000fe400078e00ff */
[----:B------:R-:W-:Y:S02]  /*0110*/  IMAD.MOV.U32 R9, RZ, RZ, R7 ;  /* 0x000000ffff097224 */ /* 0x000fe400078e0007 */
[----:B------:R-:W-:-:S07]  /*0120*/  IMAD.MOV.U32 R8, RZ, RZ, RZ ;  /* 0x000000ffff087224 */ /* 0x000fce00078e00ff */
.L_x_79:
        /* <DEDUP_REMOVED lines=10> */
[----:B------:R-:W-:Y:S02]  /*01d0*/  ISETP.GE.U32.AND.EX P0, PT, R8, R11, PT, P0 ;  /* 0x0000000b0800720c */ /* 0x000fe40003f06100 */
[----:B--2---:R-:W-:-:S11]  /*01e0*/  FMNMX R0, R5, R0, PT ;  /* 0x0000000005007209 */ /* 0x004fd60003800000 */
[----:B------:R-:W-:Y:S05]  /*01f0*/  @!P0 BRA `(.L_x_79) ;  /* 0xfffffffc00cc8947 */ /* 0x000fea000383ffff */
.L_x_78:
[----:B------:R-:W-:Y:S05]  /*0200*/  BSYNC.RECONVERGENT B0 ;  /* 0x0000000000007941 */ /* 0x000fea0003800200 */
.L_x_77:
        /* <DEDUP_REMOVED lines=11> */
.L_x_81:
[----:B------:R-:W-:-:S04]  /*02c0*/  SHF.R.U32.HI R6, RZ, 0x1, R0 ;  /* 0x00000001ff067819 */ /* 0x000fc80000011600 */
[----:B------:R-:W-:-:S13]  /*02d0*/  ISETP.GE.U32.AND P1, PT, R7, R6, PT ;  /* 0x000000060700720c */ /* 0x000fda0003f26070 */
[----:B------:R-:W-:Y:S01]  /*02e0*/  @!P1 IMAD R4, R6, 0x4, R3 ;  /* 0x0000000406049824 */ /* 0x000fe200078e0203 */
[----:B------:R-:W-:Y:S04]  /*02f0*/  @!P1 LDS R2, [R3] ;  /* 0x0000000003029984 */ /* 0x000fe80000000800 */
[----:B------:R-:W0:Y:S02]  /*0300*/  @!P1 LDS R5, [R4] ;  /* 0x0000000004059984 */ /* 0x000e240000000800 */
[----:B0-----:R-:W-:-:S05]  /*0310*/  @!P1 FMNMX R2, R2, R5, PT ;  /* 0x0000000502029209 */ /* 0x001fca0003800000 */
[----:B------:R1:W-:Y:S01]  /*0320*/  @!P1 STS [R3], R2 ;  /* 0x0000000203009388 */ /* 0x0003e20000000800 */
[----:B------:R-:W-:Y:S01]  /*0330*/  BAR.SYNC.DEFER_BLOCKING 0x0 ;  /* 0x0000000000007b1d */ /* 0x000fe20000010000 */
[----:B------:R-:W-:Y:S01]  /*0340*/  ISETP.GT.U32.AND P1, PT, R0, 0x3, PT ;  /* 0x000000030000780c */ /* 0x000fe20003f24070 */
[----:B------:R-:W-:-:S12]  /*0350*/  IMAD.MOV.U32 R0, RZ, RZ, R6 ;  /* 0x000000ffff007224 */ /* 0x000fd800078e0006 */
[----:B-1----:R-:W-:Y:S05]  /*0360*/  @P1 BRA `(.L_x_81) ;  /* 0xfffffffc00d41947 */ /* 0x002fea000383ffff */
.L_x_80:
[----:B------:R-:W-:Y:S05]  /*0370*/  @P0 EXIT ;  /* 0x000000000000094d */ /* 0x000fea0003800000 */
[----:B------:R-:W1:Y:S01]  /*0380*/  S2UR UR5, SR_CgaCtaId ;  /* 0x00000000000579c3 */ /* 0x000e620000008800 */
[----:B------:R-:W-:Y:S02]  /*0390*/  UMOV UR4, 0x400 ;  /* 0x0000040000047882 */ /* 0x000fe40000000000 */
[----:B-1----:R-:W-:-:S09]  /*03a0*/  ULEA UR4, UR5, UR4, 0x18 ;  /* 0x0000000405047291 */ /* 0x002fd2000f8ec0ff */
[----:B------:R-:W1:Y:S02]  /*03b0*/  LDS R5, [UR4] ;  /* 0x00000004ff057984 */ /* 0x000e640008000800 */
[----:B------:R-:W2:Y:S02]  /*03c0*/  LDCU.64 UR4, c[0x0][0x380] ;  /* 0x00007000ff0477ac */ /* 0x000ea40008000a00 */
[----:B--2---:R-:W-:-:S04]  /*03d0*/  ULEA UR4, UP0, UR6, UR4, 0x2 ;  /* 0x0000000406047291 */ /* 0x004fc8000f8010ff */
[----:B------:R-:W-:Y:S02]  /*03e0*/  ULEA.HI.X UR5, UR6, UR5, URZ, 0x2, UP0 ;  /* 0x0000000506057291 */ /* 0x000fe400080f14ff */
[----:B------:R-:W-:-:S04]  /*03f0*/  IMAD.U32 R2, RZ, RZ, UR4 ;  /* 0x00000004ff027e24 */ /* 0x000fc8000f8e00ff */
[----:B0-----:R-:W-:-:S05]  /*0400*/  IMAD.U32 R3, RZ, RZ, UR5 ;  /* 0x00000005ff037e24 */ /* 0x001fca000f8e00ff */
[----:B-1----:R-:W-:Y:S01]  /*0410*/  STG.E desc[UR8][R2.64], R5 ;  /* 0x0000000502007986 */ /* 0x002fe2000c101908 */
[----:B------:R-:W-:Y:S05]  /*0420*/  EXIT ;  /* 0x000000000000794d */ /* 0x000fea0003800000 */
.L_x_82:
        /* <DEDUP_REMOVED lines=13> */
.L_x_127:


//--------------------- .text.reduce_max_axis_last_float_kernel --------------------------
	.section	.text.reduce_max_axis_last_float_kernel,"ax",@progbits
	.align	128
        .global         reduce_max_axis_last_float_kernel
        .type           reduce_max_axis_last_float_kernel,@function
        .size           reduce_max_axis_last_float_kernel,(.L_x_128 - reduce_max_axis_last_float_kernel)
        .other          reduce_max_axis_last_float_kernel,@"STO_CUDA_ENTRY STV_DEFAULT"
reduce_max_axis_last_float_kernel:
.text.reduce_max_axis_last_float_kernel:
        /* <DEDUP_REMOVED lines=10> */
[----:B------:R-:W-:Y:S01]  /*00a0*/  IMAD.MOV.U32 R0, RZ, RZ, -0x800001 ;  /* 0xff7fffffff007424 */ /* 0x000fe200078e00ff */
[----:B------:R-:W2:Y:S01]  /*00b0*/  LDCU.64 UR4, c[0x0][0x388] ;  /* 0x00007100ff0477ac */ /* 0x000ea20008000a00 */
[----:B0-----:R-:W-:-:S04]  /*00c0*/  ISETP.GE.U32.AND P0, PT, R7, R10, PT ;  /* 0x0000000a0700720c */ /* 0x001fc80003f06070 */
[----:B------:R-:W-:-:S13]  /*00d0*/  ISETP.GE.U32.AND.EX P0, PT, RZ, R11, PT, P0 ;  /* 0x0000000bff00720c */ /* 0x000fda0003f06100 */
[----:B-12---:R-:W-:Y:S05]  /*00e0*/  @P0 BRA `(.L_x_84) ;  /* 0x0000000000440947 */ /* 0x006fea0003800000 */
[----:B------:R-:W0:Y:S01]  /*00f0*/  LDC R6, c[0x0][0x360] ;  /* 0x0000d800ff067b82 */ /* 0x000e220000000800 */
[----:B------:R-:W-:Y:S02]  /*0100*/  IMAD.MOV.U32 R0, RZ, RZ, -0x800001 ;  /* 0xff7fffffff007424 */ /* 0x000fe400078e00ff */
[----:B------:R-:W-:Y:S02]  /*0110*/  IMAD.MOV.U32 R9, RZ, RZ, R7 ;  /* 0x000000ffff097224 */ /* 0x000fe400078e0007 */
[----:B------:R-:W-:-:S07]  /*0120*/  IMAD.MOV.U32 R8, RZ, RZ, RZ ;  /* 0x000000ffff087224 */ /* 0x000fce00078e00ff */
.L_x_85:
        /* <DEDUP_REMOVED lines=11> */
[----:B--2---:R-:W-:-:S11]  /*01e0*/  FMNMX R0, R5, R0, !PT ;  /* 0x0000000005007209 */ /* 0x004fd60007800000 */
[----:B------:R-:W-:Y:S05]  /*01f0*/  @!P0 BRA `(.L_x_85) ;  /* 0xfffffffc00cc8947 */ /* 0x000fea000383ffff */
.L_x_84:
[----:B------:R-:W-:Y:S05]  /*0200*/  BSYNC.RECONVERGENT B0 ;  /* 0x0000000000007941 */ /* 0x000fea0003800200 */
.L_x_83:
        /* <DEDUP_REMOVED lines=11> */
.L_x_87:
[----:B------:R-:W-:-:S04]  /*02c0*/  SHF.R.U32.HI R6, RZ, 0x1, R0 ;  /* 0x00000001ff067819 */ /* 0x000fc80000011600 */
[----:B------:R-:W-:-:S13]  /*02d0*/  ISETP.GE.U32.AND P1, PT, R7, R6, PT ;  /* 0x000000060700720c */ /* 0x000fda0003f26070 */
[----:B------:R-:W-:Y:S01]  /*02e0*/  @!P1 IMAD R4, R6, 0x4, R3 ;  /* 0x0000000406049824 */ /* 0x000fe200078e0203 */
[----:B------:R-:W-:Y:S04]  /*02f0*/  @!P1 LDS R2, [R3] ;  /* 0x0000000003029984 */ /* 0x000fe80000000800 */
[----:B------:R-:W0:Y:S02]  /*0300*/  @!P1 LDS R5, [R4] ;  /* 0x0000000004059984 */ /* 0x000e240000000800 */
[----:B0-----:R-:W-:-:S05]  /*0310*/  @!P1 FMNMX R2, R2, R5, !PT ;  /* 0x0000000502029209 */ /* 0x001fca0007800000 */
[----:B------:R1:W-:Y:S01]  /*0320*/  @!P1 STS [R3], R2 ;  /* 0x0000000203009388 */ /* 0x0003e20000000800 */
[----:B------:R-:W-:Y:S01]  /*0330*/  BAR.SYNC.DEFER_BLOCKING 0x0 ;  /* 0x0000000000007b1d */ /* 0x000fe20000010000 */
[----:B------:R-:W-:Y:S01]  /*0340*/  ISETP.GT.U32.AND P1, PT, R0, 0x3, PT ;  /* 0x000000030000780c */ /* 0x000fe20003f24070 */
[----:B------:R-:W-:-:S12]  /*0350*/  IMAD.MOV.U32 R0, RZ, RZ, R6 ;  /* 0x000000ffff007224 */ /* 0x000fd800078e0006 */
[----:B-1----:R-:W-:Y:S05]  /*0360*/  @P1 BRA `(.L_x_87) ;  /* 0xfffffffc00d41947 */ /* 0x002fea000383ffff */
.L_x_86:
        /* <DEDUP_REMOVED lines=12> */
.L_x_88:
        /* <DEDUP_REMOVED lines=13> */
.L_x_128:


//--------------------- .text.reduce_sum_axis_last_float_kernel --------------------------
	.section	.text.reduce_sum_axis_last_float_kernel,"ax",@progbits
	.align	128
        .global         reduce_sum_axis_last_float_kernel
        .type           reduce_sum_axis_last_float_kernel,@function
        .size           reduce_sum_axis_last_float_kernel,(.L_x_129 - reduce_sum_axis_last_float_kernel)
        .other          reduce_sum_axis_last_float_kernel,@"STO_CUDA_ENTRY STV_DEFAULT"
reduce_sum_axis_last_float_kernel:
.text.reduce_sum_axis_last_float_kernel:
        /* <DEDUP_REMOVED lines=19> */
.L_x_91:
[----:B------:R-:W-:Y:S02]  /*0130*/  IMAD.MOV.U32 R2, RZ, RZ, R9 ;  /* 0x000000ffff027224 */ /* 0x000fe400078e0009 */
[----:B------:R-:W-:Y:S02]  /*0140*/  IMAD.MOV.U32 R3, RZ, RZ, R8 ;  /* 0x000000ffff037224 */ /* 0x000fe400078e0008 */
[----:B------:R-:W-:-:S04]  /*0150*/  IMAD.WIDE.U32 R2, R10, UR6, R2 ;  /* 0x000000060a027c25 */ /* 0x000fc8000f8e0002 */
[----:B------:R-:W-:Y:S01]  /*0160*/  IMAD R3, R11, UR6, R3 ;  /* 0x000000060b037c24 */ /* 0x000fe2000f8e0203 */
[----:B------:R-:W-:-:S04]  /*0170*/  LEA R4, P0, R2, UR4, 0x2 ;  /* 0x0000000402047c11 */ /* 0x000fc8000f8010ff */
[----:B------:R-:W-:-:S06]  /*0180*/  LEA.HI.X R5, R2, UR5, R3, 0x2, P0 ;  /* 0x0000000502057c11 */ /* 0x000fcc00080f1403 */
[----:B------:R-:W2:Y:S01]  /*0190*/  LDG.E.CONSTANT R5, desc[UR8][R4.64] ;  /* 0x0000000804057981 */ /* 0x000ea2000c1e9900 */
[----:B0-----:R-:W-:-:S04]  /*01a0*/  IADD3 R9, P0, PT, R6, R9, RZ ;  /* 0x0000000906097210 */ /* 0x001fc80007f1e0ff */
[----:B------:R-:W-:Y:S02]  /*01b0*/  IADD3.X R8, PT, PT, RZ, R8, RZ, P0, !PT ;  /* 0x00000008ff087210 */ /* 0x000fe400007fe4ff */
[----:B------:R-:W-:-:S04]  /*01c0*/  ISETP.GE.U32.AND P0, PT, R9, R10, PT ;  /* 0x0000000a0900720c */ /* 0x000fc80003f06070 */
[----:B------:R-:W-:Y:S01]  /*01d0*/  ISETP.GE.U32.AND.EX P0, PT, R8, R11, PT, P0 ;  /* 0x0000000b0800720c */ /* 0x000fe20003f06100 */
[----:B--2---:R-:W-:-:S12]  /*01e0*/  FADD R0, R5, R0 ;  /* 0x0000000005007221 */ /* 0x004fd80000000000 */
[----:B------:R-:W-:Y:S05]  /*01f0*/  @!P0 BRA `(.L_x_91) ;  /* 0xfffffffc00cc8947 */ /* 0x000fea000383ffff */
.L_x_90:
[----:B------:R-:W-:Y:S05]  /*0200*/  BSYNC.RECONVERGENT B0 ;  /* 0x0000000000007941 */ /* 0x000fea0003800200 */
.L_x_89:
        /* <DEDUP_REMOVED lines=11> */
.L_x_93:
        /* <DEDUP_REMOVED lines=11> */
.L_x_92:
        /* <DEDUP_REMOVED lines=8> */
[----:B------:R-:W-:-:S04]  /*03f0*/  MOV R2, UR4 ;  /* 0x0000000400027c02 */ /* 0x000fc80008000f00 */
[----:B0-----:R-:W-:-:S05]  /*0400*/  IMAD.U32 R3, RZ, RZ, UR5 ;  /* 0x00000005ff037e24 */ /* 0x001fca000f8e00ff */
[----:B-1----:R-:W-:Y:S01]  /*0410*/  STG.E desc[UR8][R2.64], R5 ;  /* 0x0000000502007986 */ /* 0x002fe2000c101908 */
[----:B------:R-:W-:Y:S05]  /*0420*/  EXIT ;  /* 0x000000000000794d */ /* 0x000fea0003800000 */
.L_x_94:
        /* <DEDUP_REMOVED lines=13> */
.L_x_129:


//--------------------- .text.reduce_min_float_kernel --------------------------
	.section	.text.reduce_min_float_kernel,"ax",@progbits
	.align	128
        .global         reduce_min_float_kernel
        .type           reduce_min_float_kernel,@function
        .size           reduce_min_float_kernel,(.L_x_130 - reduce_min_float_kernel)
        .other          reduce_min_float_kernel,@"STO_CUDA_ENTRY STV_DEFAULT"
reduce_min_float_kernel:
.text.reduce_min_float_kernel:
[----:B------:R-:W-:Y:S01]  /*0000*/  LDC R1, c[0x0][0x37c] ;  /* 0x0000df00ff017b82 */ /* 0x000fe20000000800 */
[----:B------:R-:W0:Y:S07]  /*0010*/  S2R R2, SR_TID.X ;  /* 0x0000000000027919 */ /* 0x000e2e0000002100 */
[----:B------:R-:W0:Y:S01]  /*0020*/  S2UR UR4, SR_CTAID.X ;  /* 0x00000000000479c3 */ /* 0x000e220000002500 */
[----:B------:R-:W1:Y:S01]  /*0030*/  LDCU.64 UR8, c[0x0][0x390] ;  /* 0x00007200ff0877ac */ /* 0x000e620008000a00 */
[----:B------:R-:W-:Y:S01]  /*0040*/  IMAD.MOV.U32 R3, RZ, RZ, RZ ;  /* 0x000000ffff037224 */ /* 0x000fe200078e00ff */
[----:B------:R-:W-:Y:S01]  /*0050*/  BSSY.RECONVERGENT B0, `(.L_x_95) ;  /* 0x0000017000007945 */ /* 0x000fe20003800200 */
[----:B------:R-:W-:Y:S01]  /*0060*/  IMAD.MOV.U32 R0, RZ, RZ, 0x7f7fffff ;  /* 0x7f7fffffff007424 */ /* 0x000fe200078e00ff */
        /* <DEDUP_REMOVED lines=10> */
[----:B------:R-:W-:Y:S02]  /*0110*/  IMAD.MOV.U32 R0, RZ, RZ, 0x7f7fffff ;  /* 0x7f7fffffff007424 */ /* 0x000fe400078e00ff */
[----:B0-----:R-:W-:-:S07]  /*0120*/  IMAD.WIDE.U32 R4, R9, UR6, RZ ;  /* 0x0000000609047c25 */ /* 0x001fce000f8e00ff */
.L_x_97:
[----:B------:R-:W-:-:S04]  /*0130*/  LEA R6, P0, R11, UR10, 0x2 ;  /* 0x0000000a0b067c11 */ /* 0x000fc8000f8010ff */
[----:B------:R-:W-:-:S06]  /*0140*/  LEA.HI.X R7, R11, UR11, R8, 0x2, P0 ;  /* 0x0000000b0b077c11 */ /* 0x000fcc00080f1408 */
[----:B------:R-:W2:Y:S01]  /*0150*/  LDG.E.CONSTANT R7, desc[UR4][R6.64] ;  /* 0x0000000406077981 */ /* 0x000ea2000c1e9900 */
[----:B------:R-:W-:-:S05]  /*0160*/  IADD3 R11, P0, PT, R4, R11, RZ ;  /* 0x0000000b040b7210 */ /* 0x000fca0007f1e0ff */
[----:B------:R-:W-:Y:S01]  /*0170*/  IMAD.X R8, R5, 0x1, R8, P0 ;  /* 0x0000000105087824 */ /* 0x000fe200000e0608 */
[----:B------:R-:W-:-:S04]  /*0180*/  ISETP.GE.U32.AND P0, PT, R11, UR8, PT ;  /* 0x000000080b007c0c */ /* 0x000fc8000bf06070 */
[----:B------:R-:W-:Y:S02]  /*0190*/  ISETP.GE.U32.AND.EX P0, PT, R8, UR9, PT, P0 ;  /* 0x0000000908007c0c */ /* 0x000fe4000bf06100 */
[----:B--2---:R-:W-:-:S11]  /*01a0*/  FMNMX R0, R7, R0, PT ;  /* 0x0000000007007209 */ /* 0x004fd60003800000 */
[----:B------:R-:W-:Y:S05]  /*01b0*/  @!P0 BRA `(.L_x_97) ;  /* 0xfffffffc00dc8947 */ /* 0x000fea000383ffff */
.L_x_96:
[----:B------:R-:W-:Y:S05]  /*01c0*/  BSYNC.RECONVERGENT B0 ;  /* 0x0000000000007941 */ /* 0x000fea0003800200 */
.L_x_95:
[----:B------:R-:W0:Y:S01]  /*01d0*/  SHFL.DOWN PT, R5, R0, 0x10, 0x1f ;  /* 0x0a001f0000057f89 */ /* 0x000e2200000e0000 */
[----:B------:R-:W-:-:S04]  /*01e0*/  SHF.R.U32.HI R9, RZ, 0x5, R9 ;  /* 0x00000005ff097819 */ /* 0x000fc80000011609 */
[----:B------:R-:W-:-:S13]  /*01f0*/  ISETP.GE.U32.AND P1, PT, R2, R9, PT ;  /* 0x000000090200720c */ /* 0x000fda0003f26070 */
[----:B------:R-:W1:Y:S01]  /*0200*/  @!P1 S2R R11, SR_CgaCtaId ;  /* 0x00000000000b9919 */ /* 0x000e620000008800 */
[----:B0-----:R-:W-:-:S05]  /*0210*/  FMNMX R5, R5, R0, PT ;  /* 0x0000000005057209 */ /* 0x001fca0003800000 */
[----:B------:R-:W0:Y:S02]  /*0220*/  SHFL.DOWN PT, R4, R5, 0x8, 0x1f ;  /* 0x09001f0005047f89 */ /* 0x000e2400000e0000 */
[----:B0-----:R-:W-:Y:S02]  /*0230*/  FMNMX R6, R5, R4, PT ;  /* 0x0000000405067209 */ /* 0x001fe40003800000 */
[----:B------:R-:W-:-:S03]  /*0240*/  LOP3.LUT P0, R4, R2, 0x1f, RZ, 0xc0, !PT ;  /* 0x0000001f02047812 */ /* 0x000fc6000780c0ff */
[----:B------:R-:W0:Y:S10]  /*0250*/  SHFL.DOWN PT, R7, R6, 0x4, 0x1f ;  /* 0x08801f0006077f89 */ /* 0x000e3400000e0000 */
[----:B------:R-:W2:Y:S01]  /*0260*/  @!P0 S2R R9, SR_CgaCtaId ;  /* 0x0000000000098919 */ /* 0x000ea20000008800 */
[----:B------:R-:W-:-:S02]  /*0270*/  @!P0 MOV R0, 0x400 ;  /* 0x0000040000008802 */ /* 0x000fc40000000f00 */
[----:B0-----:R-:W-:Y:S02]  /*0280*/  FMNMX R7, R6, R7, PT ;  /* 0x0000000706077209 */ /* 0x001fe40003800000 */
[----:B------:R-:W-:-:S03]  /*0290*/  @!P1 MOV R6, 0x400 ;  /* 0x0000040000069802 */ /* 0x000fc60000000f00 */
[----:B------:R-:W0:Y:S01]  /*02a0*/  SHFL.DOWN PT, R8, R7, 0x2, 0x1f ;  /* 0x08401f0007087f89 */ /* 0x000e2200000e0000 */
[----:B-1----:R-:W-:-:S05]  /*02b0*/  @!P1 LEA R11, R11, R6, 0x18 ;  /* 0x000000060b0b9211 */ /* 0x002fca00078ec0ff */
[----:B------:R-:W-:Y:S01]  /*02c0*/  @!P1 IMAD R4, R4, 0x4, R11 ;  /* 0x0000000404049824 */ /* 0x000fe200078e020b */
[----:B--2---:R-:W-:Y:S01]  /*02d0*/  @!P0 LEA R9, R9, R0, 0x18 ;  /* 0x0000000009098211 */ /* 0x004fe200078ec0ff */
[----:B------:R-:W-:-:S03]  /*02e0*/  IMAD.MOV.U32 R0, RZ, RZ, 0x7f7fffff ;  /* 0x7f7fffffff007424 */ /* 0x000fc600078e00ff */
[----:B------:R-:W-:Y:S02]  /*02f0*/  @!P0 LEA.HI R9, R2, R9, RZ, 0x1d ;  /* 0x0000000902098211 */ /* 0x000fe400078fe8ff */
[----:B0-----:R-:W-:-:S05]  /*0300*/  FMNMX R8, R7, R8, PT ;  /* 0x0000000807087209 */ /* 0x001fca0003800000 */
[----:B------:R-:W0:Y:S02]  /*0310*/  SHFL.DOWN PT, R5, R8, 0x1, 0x1f ;  /* 0x08201f0008057f89 */ /* 0x000e2400000e0000 */
[----:B0-----:R-:W-:-:S05]  /*0320*/  FMNMX R6, R8, R5, PT ;  /* 0x0000000508067209 */ /* 0x001fca0003800000 */
[----:B------:R0:W-:Y:S01]  /*0330*/  @!P0 STS [R9], R6 ;  /* 0x0000000609008388 */ /* 0x0001e20000000800 */
[----:B------:R-:W-:Y:S01]  /*0340*/  BAR.SYNC.DEFER_BLOCKING 0x0 ;  /* 0x0000000000007b1d */ /* 0x000fe20000010000 */
[----:B------:R-:W-:-:S05]  /*0350*/  ISETP.GT.U32.AND P0, PT, R2, 0x1f, PT ;  /* 0x0000001f0200780c */ /* 0x000fca0003f04070 */
[----:B------:R0:W1:Y:S08]  /*0360*/  @!P1 LDS R0, [R4] ;  /* 0x0000000004009984 */ /* 0x0000700000000800 */
[----:B0-----:R-:W-:Y:S05]  /*0370*/  @P0 EXIT ;  /* 0x000000000000094d */ /* 0x001fea0003800000 */
[----:B-1----:R-:W0:Y:S01]  /*0380*/  SHFL.DOWN PT, R3, R0, 0x10, 0x1f ;  /* 0x0a001f0000037f89 */ /* 0x002e2200000e0000 */
[----:B------:R-:W-:Y:S02]  /*0390*/  ISETP.NE.AND P0, PT, R2, RZ, PT ;  /* 0x000000ff0200720c */ /* 0x000fe40003f05270 */
[----:B0-----:R-:W-:-:S05]  /*03a0*/  FMNMX R3, R3, R0, PT ;  /* 0x0000000003037209 */ /* 0x001fca0003800000 */
[----:B------:R-:W0:Y:S02]  /*03b0*/  SHFL.DOWN PT, R4, R3, 0x8, 0x1f ;  /* 0x09001f0003047f89 */ /* 0x000e2400000e0000 */
[----:B0-----:R-:W-:-:S05]  /*03c0*/  FMNMX R4, R3, R4, PT ;  /* 0x0000000403047209 */ /* 0x001fca0003800000 */
[----:B------:R-:W0:Y:S02]  /*03d0*/  SHFL.DOWN PT, R5, R4, 0x4, 0x1f ;  /* 0x08801f0004057f89 */ /* 0x000e2400000e0000 */
[----:B0-----:R-:W-:-:S05]  /*03e0*/  FMNMX R5, R4, R5, PT ;  /* 0x0000000504057209 */ /* 0x001fca0003800000 */
[----:B------:R-:W0:Y:S02]  /*03f0*/  SHFL.DOWN PT, R6, R5, 0x2, 0x1f ;  /* 0x08401f0005067f89 */ /* 0x000e2400000e0000 */
[----:B0-----:R-:W-:-:S05]  /*0400*/  FMNMX R6, R5, R6, PT ;  /* 0x0000000605067209 */ /* 0x001fca0003800000 */
[----:B------:R0:W1:Y:S01]  /*0410*/  SHFL.DOWN PT, R7, R6, 0x1, 0x1f ;  /* 0x08201f0006077f89 */ /* 0x00006200000e0000 */
[----:B------:R-:W-:Y:S05]  /*0420*/  @P0 EXIT ;  /* 0x000000000000094d */ /* 0x000fea0003800000 */
[----:B------:R-:W2:Y:S02]  /*0430*/  LDC.64 R2, c[0x0][0x380] ;  /* 0x0000e000ff027b82 */ /* 0x000ea40000000a00 */
[----:B--2---:R2:W5:Y:S01]  /*0440*/  LDG.E R4, desc[UR4][R2.64] ;  /* 0x0000000402047981 */ /* 0x004562000c1e1900 */
[----:B-1----:R-:W-:-:S07]  /*0450*/  FMNMX R7, R6, R7, PT ;  /* 0x0000000706077209 */ /* 0x002fce0003800000 */
.L_x_98:
[----:B-----5:R-:W-:Y:S01]  /*0460*/  FMNMX R5, R7, R4, PT ;  /* 0x0000000407057209 */ /* 0x020fe20003800000 */
[----:B------:R-:W-:Y:S05]  /*0470*/  YIELD ;  /* 0x0000000000007946 */ /* 0x000fea0003800000 */
[----:B------:R-:W3:Y:S02]  /*0480*/  ATOMG.E.CAS.STRONG.GPU PT, R5, [R2], R4, R5 ;  /* 0x00000004020573a9 */ /* 0x000ee400001ee105 */
[----:B---3--:R-:W-:Y:S01]  /*0490*/  ISETP.NE.AND P0, PT, R4, R5, PT ;  /* 0x000000050400720c */ /* 0x008fe20003f05270 */
[----:B------:R-:W-:-:S12]  /*04a0*/  IMAD.MOV.U32 R4, RZ, RZ, R5 ;  /* 0x000000ffff047224 */ /* 0x000fd800078e0005 */
[----:B------:R-:W-:Y:S05]  /*04b0*/  @P0 BRA `(.L_x_98) ;  /* 0xfffffffc00e80947 */ /* 0x000fea000383ffff */
[----:B------:R-:W-:Y:S05]  /*04c0*/  EXIT ;  /* 0x000000000000794d */ /* 0x000fea0003800000 */
.L_x_99:
        /* <DEDUP_REMOVED lines=11> */
.L_x_130:


//--------------------- .text.reduce_max_float_kernel --------------------------
	.section	.text.reduce_max_float_kernel,"ax",@progbits
	.align	128
        .global         reduce_max_float_kernel
        .type           reduce_max_float_kernel,@function
        .size           reduce_max_float_kernel,(.L_x_131 - reduce_max_float_kernel)
        .other          reduce_max_float_kernel,@"STO_CUDA_ENTRY STV_DEFAULT"
reduce_max_float_kernel:
.text.reduce_max_float_kernel:
        /* <DEDUP_REMOVED lines=17> */
[----:B------:R-:W-:Y:S02]  /*0110*/  IMAD.MOV.U32 R0, RZ, RZ, -0x800001 ;  /* 0xff7fffffff007424 */ /* 0x000fe400078e00ff */
[----:B0-----:R-:W-:-:S07]  /*0120*/  IMAD.WIDE.U32 R4, R9, UR6, RZ ;  /* 0x0000000609047c25 */ /* 0x001fce000f8e00ff */
.L_x_102:
[----:B------:R-:W-:-:S04]  /*0130*/  LEA R6, P0, R11, UR10, 0x2 ;  /* 0x0000000a0b067c11 */ /* 0x000fc8000f8010ff */
[----:B------:R-:W-:-:S06]  /*0140*/  LEA.HI.X R7, R11, UR11, R8, 0x2, P0 ;  /* 0x0000000b0b077c11 */ /* 0x000fcc00080f1408 */
[----:B------:R-:W2:Y:S01]  /*0150*/  LDG.E.CONSTANT R7, desc[UR4][R6.64] ;  /* 0x0000000406077981 */ /* 0x000ea2000c1e9900 */
[----:B------:R-:W-:-:S05]  /*0160*/  IADD3 R11, P0, PT, R4, R11, RZ ;  /* 0x0000000b040b7210 */ /* 0x000fca0007f1e0ff */
[----:B------:R-:W-:Y:S01]  /*0170*/  IMAD.X R8, R5, 0x1, R8, P0 ;  /* 0x0000000105087824 */ /* 0x000fe200000e0608 */
[----:B------:R-:W-:-:S04]  /*0180*/  ISETP.GE.U32.AND P0, PT, R11, UR8, PT ;  /* 0x000000080b007c0c */ /* 0x000fc8000bf06070 */
[----:B------:R-:W-:Y:S02]  /*0190*/  ISETP.GE.U32.AND.EX P0, PT, R8, UR9, PT, P0 ;  /* 0x0000000908007c0c */ /* 0x000fe4000bf06100 */
[----:B--2---:R-:W-:-:S11]  /*01a0*/  FMNMX R0, R7, R0, !PT ;  /* 0x0000000007007209 */ /* 0x004fd60007800000 */
[----:B------:R-:W-:Y:S05]  /*01b0*/  @!P0 BRA `(.L_x_102) ;  /* 0xfffffffc00dc8947 */ /* 0x000fea000383ffff */
.L_x_101:
[----:B------:R-:W-:Y:S05]  /*01c0*/  BSYNC.RECONVERGENT B0 ;  /* 0x0000000000007941 */ /* 0x000fea0003800200 */
.L_x_100:
[----:B------:R-:W0:Y:S01]  /*01d0*/  SHFL.DOWN PT, R5, R0, 0x10, 0x1f ;  /* 0x0a001f0000057f89 */ /* 0x000e2200000e0000 */
[----:B------:R-:W-:-:S04]  /*01e0*/  SHF.R.U32.HI R9, RZ, 0x5, R9 ;  /* 0x00000005ff097819 */ /* 0x000fc80000011609 */
[----:B------:R-:W-:-:S13]  /*01f0*/  ISETP.GE.U32.AND P1, PT, R2, R9, PT ;  /* 0x000000090200720c */ /* 0x000fda0003f26070 */
[----:B------:R-:W1:Y:S01]  /*0200*/  @!P1 S2R R11, SR_CgaCtaId ;  /* 0x00000000000b9919 */ /* 0x000e620000008800 */
[----:B0-----:R-:W-:-:S05]  /*0210*/  FMNMX R5, R5, R0, !PT ;  /* 0x0000000005057209 */ /* 0x001fca0007800000 */
[----:B------:R-:W0:Y:S02]  /*0220*/  SHFL.DOWN PT, R4, R5, 0x8, 0x1f ;  /* 0x09001f0005047f89 */ /* 0x000e2400000e0000 */
[----:B0-----:R-:W-:Y:S02]  /*0230*/  FMNMX R6, R5, R4, !PT ;  /* 0x0000000405067209 */ /* 0x001fe40007800000 */
[----:B------:R-:W-:-:S03]  /*0240*/  LOP3.LUT P0, R4, R2, 0x1f, RZ, 0xc0, !PT ;  /* 0x0000001f02047812 */ /* 0x000fc6000780c0ff */
[----:B------:R-:W0:Y:S10]  /*0250*/  SHFL.DOWN PT, R7, R6, 0x4, 0x1f ;  /* 0x08801f0006077f89 */ /* 0x000e3400000e0000 */
[----:B------:R-:W2:Y:S01]  /*0260*/  @!P0 S2R R9, SR_CgaCtaId ;  /* 0x0000000000098919 */ /* 0x000ea20000008800 */
[----:B------:R-:W-:-:S02]  /*0270*/  @!P0 MOV R0, 0x400 ;  /* 0x0000040000008802 */ /* 0x000fc40000000f00 */
[----:B0-----:R-:W-:Y:S02]  /*0280*/  FMNMX R7, R6, R7, !PT ;  /* 0x0000000706077209 */ /* 0x001fe40007800000 */
[----:B------:R-:W-:-:S03]  /*0290*/  @!P1 MOV R6, 0x400 ;  /* 0x0000040000069802 */ /* 0x000fc60000000f00 */
[----:B------:R-:W0:Y:S01]  /*02a0*/  SHFL.DOWN PT, R8, R7, 0x2, 0x1f ;  /* 0x08401f0007087f89 */ /* 0x000e2200000e0000 */
[----:B-1----:R-:W-:-:S05]  /*02b0*/  @!P1 LEA R11, R11, R6, 0x18 ;  /* 0x000000060b0b9211 */ /* 0x002fca00078ec0ff */
[----:B------:R-:W-:Y:S01]  /*02c0*/  @!P1 IMAD R4, R4, 0x4, R11 ;  /* 0x0000000404049824 */ /* 0x000fe200078e020b */
[----:B--2---:R-:W-:Y:S01]  /*02d0*/  @!P0 LEA R9, R9, R0, 0x18 ;  /* 0x0000000009098211 */ /* 0x004fe200078ec0ff */
[----:B------:R-:W-:-:S03]  /*02e0*/  IMAD.MOV.U32 R0, RZ, RZ, -0x800001 ;  /* 0xff7fffffff007424 */ /* 0x000fc600078e00ff */
[----:B------:R-:W-:Y:S02]  /*02f0*/  @!P0 LEA.HI R9, R2, R9, RZ, 0x1d ;  /* 0x0000000902098211 */ /* 0x000fe400078fe8ff */
[----:B0-----:R-:W-:-:S05]  /*0300*/  FMNMX R8, R7, R8, !PT ;  /* 0x0000000807087209 */ /* 0x001fca0007800000 */
[----:B------:R-:W0:Y:S02]  /*0310*/  SHFL.DOWN PT, R5, R8, 0x1, 0x1f ;  /* 0x08201f0008057f89 */ /* 0x000e2400000e0000 */
[----:B0-----:R-:W-:-:S05]  /*0320*/  FMNMX R6, R8, R5, !PT ;  /* 0x0000000508067209 */ /* 0x001fca0007800000 */
[----:B------:R0:W-:Y:S01]  /*0330*/  @!P0 STS [R9], R6 ;  /* 0x0000000609008388 */ /* 0x0001e20000000800 */
[----:B------:R-:W-:Y:S01]  /*0340*/  BAR.SYNC.DEFER_BLOCKING 0x0 ;  /* 0x0000000000007b1d */ /* 0x000fe20000010000 */
[----:B------:R-:W-:-:S05]  /*0350*/  ISETP.GT.U32.AND P0, PT, R2, 0x1f, PT ;  /* 0x0000001f0200780c */ /* 0x000fca0003f04070 */
[----:B------:R0:W1:Y:S08]  /*0360*/  @!P1 LDS R0, [R4] ;  /* 0x0000000004009984 */ /* 0x0000700000000800 */
[----:B0-----:R-:W-:Y:S05]  /*0370*/  @P0 EXIT ;  /* 0x000000000000094d */ /* 0x001fea0003800000 */
[----:B-1----:R-:W0:Y:S01]  /*0380*/  SHFL.DOWN PT, R3, R0, 0x10, 0x1f ;  /* 0x0a001f0000037f89 */ /* 0x002e2200000e0000 */
[----:B------:R-:W-:Y:S02]  /*0390*/  ISETP.NE.AND P0, PT, R2, RZ, PT ;  /* 0x000000ff0200720c */ /* 0x000fe40003f05270 */
[----:B0-----:R-:W-:-:S05]  /*03a0*/  FMNMX R3, R3, R0, !PT ;  /* 0x0000000003037209 */ /* 0x001fca0007800000 */
[----:B------:R-:W0:Y:S02]  /*03b0*/  SHFL.DOWN PT, R4, R3, 0x8, 0x1f ;  /* 0x09001f0003047f89 */ /* 0x000e2400000e0000 */
[----:B0-----:R-:W-:-:S05]  /*03c0*/  FMNMX R4, R3, R4, !PT ;  /* 0x0000000403047209 */ /* 0x001fca0007800000 */
[----:B------:R-:W0:Y:S02]  /*03d0*/  SHFL.DOWN PT, R5, R4, 0x4, 0x1f ;  /* 0x08801f0004057f89 */ /* 0x000e2400000e0000 */
[----:B0-----:R-:W-:-:S05]  /*03e0*/  FMNMX R5, R4, R5, !PT ;  /* 0x0000000504057209 */ /* 0x001fca0007800000 */
[----:B------:R-:W0:Y:S02]  /*03f0*/  SHFL.DOWN PT, R6, R5, 0x2, 0x1f ;  /* 0x08401f0005067f89 */ /* 0x000e2400000e0000 */
[----:B0-----:R-:W-:-:S05]  /*0400*/  FMNMX R6, R5, R6, !PT ;  /* 0x0000000605067209 */ /* 0x001fca0007800000 */
[----:B------:R0:W1:Y:S01]  /*0410*/  SHFL.DOWN PT, R7, R6, 0x1, 0x1f ;  /* 0x08201f0006077f89 */ /* 0x00006200000e0000 */
[----:B------:R-:W-:Y:S05]  /*0420*/  @P0 EXIT ;  /* 0x000000000000094d */ /* 0x000fea0003800000 */
[----:B------:R-:W2:Y:S02]  /*0430*/  LDC.64 R2, c[0x0][0x380] ;  /* 0x0000e000ff027b82 */ /* 0x000ea40000000a00 */
[----:B--2---:R2:W5:Y:S01]  /*0440*/  LDG.E R4, desc[UR4][R2.64] ;  /* 0x0000000402047981 */ /* 0x004562000c1e1900 */
[----:B-1----:R-:W-:-:S07]  /*0450*/  FMNMX R7, R6, R7, !PT ;  /* 0x0000000706077209 */ /* 0x002fce0007800000 */
.L_x_103:
[----:B-----5:R-:W-:Y:S01]  /*0460*/  FMNMX R5, R7, R4, !PT ;  /* 0x0000000407057209 */ /* 0x020fe20007800000 */
[----:B------:R-:W-:Y:S05]  /*0470*/  YIELD ;  /* 0x0000000000007946 */ /* 0x000fea0003800000 */
[----:B------:R-:W3:Y:S02]  /*0480*/  ATOMG.E.CAS.STRONG.GPU PT, R5, [R2], R4, R5 ;  /* 0x00000004020573a9 */ /* 0x000ee400001ee105 */
[----:B---3--:R-:W-:Y:S01]  /*0490*/  ISETP.NE.AND P0, PT, R4, R5, PT ;  /* 0x000000050400720c */ /* 0x008fe20003f05270 */
[----:B------:R-:W-:-:S12]  /*04a0*/  IMAD.MOV.U32 R4, RZ, RZ, R5 ;  /* 0x000000ffff047224 */ /* 0x000fd800078e0005 */
[----:B------:R-:W-:Y:S05]  /*04b0*/  @P0 BRA `(.L_x_103) ;  /* 0xfffffffc00e80947 */ /* 0x000fea000383ffff */
[----:B------:R-:W-:Y:S05]  /*04c0*/  EXIT ;  /* 0x000000000000794d */ /* 0x000fea0003800000 */
.L_x_104:
        /* <DEDUP_REMOVED lines=11> */
.L_x_131:


//--------------------- .text.reduce_prod_float_kernel --------------------------
	.section	.text.reduce_prod_float_kernel,"ax",@progbits
	.align	128
        .global         reduce_prod_float_kernel
        .type           reduce_prod_float_kernel,@function
        .size           reduce_prod_float_kernel,(.L_x_132 - reduce_prod_float_kernel)
        .other          reduce_prod_float_kernel,@"STO_CUDA_ENTRY STV_DEFAULT"
reduce_prod_float_kernel:
.text.reduce_prod_float_kernel:
        /* <DEDUP_REMOVED lines=15> */
[----:B------:R-:W-:Y:S01]  /*00f0*/  HFMA2 R0, -RZ, RZ, 1.875, 0 ;  /* 0x3f800000ff007431 */ /* 0x000fe200000001ff */
[----:B------:R-:W-:Y:S01]  /*0100*/  MOV R9, R4 ;  /* 0x0000000400097202 */ /* 0x000fe20000000f00 */
[----:B------:R-:W-:Y:S02]  /*0110*/  IMAD.MOV.U32 R8, RZ, RZ, R5 ;  /* 0x000000ffff087224 */ /* 0x000fe400078e0005 */
[----:B0-----:R-:W-:-:S07]  /*0120*/  IMAD.WIDE.U32 R4, R11, UR6, RZ ;  /* 0x000000060b047c25 */ /* 0x001fce000f8e00ff */
.L_x_107:
[----:B------:R-:W-:-:S04]  /*0130*/  LEA R6, P0, R9, UR10, 0x2 ;  /* 0x0000000a09067c11 */ /* 0x000fc8000f8010ff */
[----:B------:R-:W-:-:S06]  /*0140*/  LEA.HI.X R7, R9, UR11, R8, 0x2, P0 ;  /* 0x0000000b09077c11 */ /* 0x000fcc00080f1408 */
[----:B------:R-:W2:Y:S01]  /*0150*/  LDG.E.CONSTANT R7, desc[UR4][R6.64] ;  /* 0x0000000406077981 */ /* 0x000ea2000c1e9900 */
[----:B------:R-:W-:-:S05]  /*0160*/  IADD3 R9, P0, PT, R4, R9, RZ ;  /* 0x0000000904097210 */ /* 0x000fca0007f1e0ff */
[----:B------:R-:W-:Y:S01]  /*0170*/  IMAD.X R8, R5, 0x1, R8, P0 ;  /* 0x0000000105087824 */ /* 0x000fe200000e0608 */
[----:B------:R-:W-:-:S04]  /*0180*/  ISETP.GE.U32.AND P0, PT, R9, UR8, PT ;  /* 0x0000000809007c0c */ /* 0x000fc8000bf06070 */
[----:B------:R-:W-:Y:S01]  /*0190*/  ISETP.GE.U32.AND.EX P0, PT, R8, UR9, PT, P0 ;  /* 0x0000000908007c0c */ /* 0x000fe2000bf06100 */
[----:B--2---:R-:W-:-:S12]  /*01a0*/  FMUL R0, R7, R0 ;  /* 0x0000000007007220 */ /* 0x004fd80000400000 */
[----:B------:R-:W-:Y:S05]  /*01b0*/  @!P0 BRA `(.L_x_107) ;  /* 0xfffffffc00dc8947 */ /* 0x000fea000383ffff */
.L_x_106:
[----:B------:R-:W-:Y:S05]  /*01c0*/  BSYNC.RECONVERGENT B0 ;  /* 0x0000000000007941 */ /* 0x000fea0003800200 */
.L_x_105:
[----:B------:R-:W0:Y:S01]  /*01d0*/  SHFL.DOWN PT, R3, R0, 0x10, 0x1f ;  /* 0x0a001f0000037f89 */ /* 0x000e2200000e0000 */
[C---:B------:R-:W-:Y:S02]  /*01e0*/  LOP3.LUT P0, R8, R2.reuse, 0x1f, RZ, 0xc0, !PT ;  /* 0x0000001f02087812 */ /* 0x040fe4000780c0ff */
[----:B------:R-:W-:-:S11]  /*01f0*/  ISETP.GT.U32.AND P1, PT, R2, 0x1f, PT ;  /* 0x0000001f0200780c */ /* 0x000fd60003f24070 */
[----:B------:R-:W1:Y:S01]  /*0200*/  @!P0 S2R R9, SR_CgaCtaId ;  /* 0x0000000000098919 */ /* 0x000e620000008800 */
[----:B0-----:R-:W-:Y:S01]  /*0210*/  FMUL R3, R3, R0 ;  /* 0x0000000003037220 */ /* 0x001fe20000400000 */
[----:B------:R-:W-:-:S04]  /*0220*/  @!P0 MOV R0, 0x400 ;  /* 0x0000040000008802 */ /* 0x000fc80000000f00 */
[----:B------:R-:W0:Y:S01]  /*0230*/  SHFL.DOWN PT, R4, R3, 0x8, 0x1f ;  /* 0x09001f0003047f89 */ /* 0x000e2200000e0000 */
[----:B-1----:R-:W-:-:S04]  /*0240*/  @!P0 LEA R9, R9, R0, 0x18 ;  /* 0x0000000009098211 */ /* 0x002fc800078ec0ff */
[----:B------:R-:W-:Y:S01]  /*0250*/  @!P0 LEA.HI R9, R2, R9, RZ, 0x1d ;  /* 0x0000000902098211 */ /* 0x000fe200078fe8ff */
[----:B0-----:R-:W-:-:S05]  /*0260*/  FMUL R4, R3, R4 ;  /* 0x0000000403047220 */ /* 0x001fca0000400000 */
[----:B------:R-:W0:Y:S02]  /*0270*/  SHFL.DOWN PT, R5, R4, 0x4, 0x1f ;  /* 0x08801f0004057f89 */ /* 0x000e2400000e0000 */
[----:B0-----:R-:W-:-:S05]  /*0280*/  FMUL R5, R4, R5 ;  /* 0x0000000504057220 */ /* 0x001fca0000400000 */
[----:B------:R-:W0:Y:S02]  /*0290*/  SHFL.DOWN PT, R6, R5, 0x2, 0x1f ;  /* 0x08401f0005067f89 */ /* 0x000e2400000e0000 */
[----:B0-----:R-:W-:-:S05]  /*02a0*/  FMUL R6, R5, R6 ;  /* 0x0000000605067220 */ /* 0x001fca0000400000 */
[----:B------:R-:W0:Y:S02]  /*02b0*/  SHFL.DOWN PT, R7, R6, 0x1, 0x1f ;  /* 0x08201f0006077f89 */ /* 0x000e2400000e0000 */
[----:B0-----:R-:W-:-:S05]  /*02c0*/  FMUL R0, R6, R7 ;  /* 0x0000000706007220 */ /* 0x001fca0000400000 */
[----:B------:R0:W-:Y:S01]  /*02d0*/  @!P0 STS [R9], R0 ;  /* 0x0000000009008388 */ /* 0x0001e20000000800 */
[----:B------:R-:W-:Y:S06]  /*02e0*/  BAR.SYNC.DEFER_BLOCKING 0x0 ;  /* 0x0000000000007b1d */ /* 0x000fec0000010000 */
[----:B------:R-:W-:Y:S05]  /*02f0*/  @P1 EXIT ;  /* 0x000000000000194d */ /* 0x000fea0003800000 */
[----:B------:R-:W-:-:S04]  /*0300*/  SHF.R.U32.HI R3, RZ, 0x5, R11 ;  /* 0x00000005ff037819 */ /* 0x000fc8000001160b */
[----:B------:R-:W-:-:S13]  /*0310*/  ISETP.GE.U32.AND P0, PT, R8, R3, PT ;  /* 0x000000030800720c */ /* 0x000fda0003f06070 */
[----:B------:R-:W1:Y:S01]  /*0320*/  @!P0 S2R R3, SR_CgaCtaId ;  /* 0x0000000000038919 */ /* 0x000e620000008800 */
[----:B0-----:R-:W-:-:S04]  /*0330*/  @!P0 MOV R0, 0x400 ;  /* 0x0000040000008802 */ /* 0x001fc80000000f00 */
[----:B-1----:R-:W-:Y:S02]  /*0340*/  @!P0 LEA R3, R3, R0, 0x18 ;  /* 0x0000000003038211 */ /* 0x002fe400078ec0ff */
[----:B------:R-:W-:-:S03]  /*0350*/  MOV R0, 0x3f800000 ;  /* 0x3f80000000007802 */ /* 0x000fc60000000f00 */
[----:B------:R-:W-:-:S05]  /*0360*/  @!P0 IMAD R2, R8, 0x4, R3 ;  /* 0x0000000408028824 */ /* 0x000fca00078e0203 */
[----:B------:R-:W0:Y:S01]  /*0370*/  @!P0 LDS R0, [R2] ;  /* 0x0000000002008984 */ /* 0x000e220000000800 */
[----:B------:R-:W-:-:S03]  /*0380*/  ISETP.NE.AND P0, PT, R8, RZ, PT ;  /* 0x000000ff0800720c */ /* 0x000fc60003f05270 */
[----:B0-----:R-:W0:Y:S02]  /*0390*/  SHFL.DOWN PT, R3, R0, 0x10, 0x1f ;  /* 0x0a001f0000037f89 */ /* 0x001e2400000e0000 */
[----:B0-----:R-:W-:-:S05]  /*03a0*/  FMUL R3, R3, R0 ;  /* 0x0000000003037220 */ /* 0x001fca0000400000 */
[----:B------:R-:W0:Y:S02]  /*03b0*/  SHFL.DOWN PT, R4, R3, 0x8, 0x1f ;  /* 0x09001f0003047f89 */ /* 0x000e2400000e0000 */
[----:B0-----:R-:W-:-:S05]  /*03c0*/  FMUL R4, R3, R4 ;  /* 0x0000000403047220 */ /* 0x001fca0000400000 */
[----:B------:R-:W0:Y:S02]  /*03d0*/  SHFL.DOWN PT, R5, R4, 0x4, 0x1f ;  /* 0x08801f0004057f89 */ /* 0x000e2400000e0000 */
[----:B0-----:R-:W-:-:S05]  /*03e0*/  FMUL R5, R4, R5 ;  /* 0x0000000504057220 */ /* 0x001fca0000400000 */
[----:B------:R-:W0:Y:S02]  /*03f0*/  SHFL.DOWN PT, R6, R5, 0x2, 0x1f ;  /* 0x08401f0005067f89 */ /* 0x000e2400000e0000 */
[----:B0-----:R-:W-:-:S05]  /*0400*/  FMUL R6, R5, R6 ;  /* 0x0000000605067220 */ /* 0x001fca0000400000 */
[----:B------:R0:W1:Y:S01]  /*0410*/  SHFL.DOWN PT, R7, R6, 0x1, 0x1f ;  /* 0x08201f0006077f89 */ /* 0x00006200000e0000 */
[----:B------:R-:W-:Y:S05]  /*0420*/  @P0 EXIT ;  /* 0x000000000000094d */ /* 0x000fea0003800000 */
[----:B------:R-:W2:Y:S02]  /*0430*/  LDC.64 R2, c[0x0][0x380] ;  /* 0x0000e000ff027b82 */ /* 0x000ea40000000a00 */
[----:B--2---:R2:W5:Y:S01]  /*0440*/  LDG.E R4, desc[UR4][R2.64] ;  /* 0x0000000402047981 */ /* 0x004562000c1e1900 */
[----:B-1----:R-:W-:-:S07]  /*0450*/  FMUL R7, R6, R7 ;  /* 0x0000000706077220 */ /* 0x002fce0000400000 */
.L_x_108:
[----:B-----5:R-:W-:Y:S01]  /*0460*/  FMUL R5, R7, R4 ;  /* 0x0000000407057220 */ /* 0x020fe20000400000 */
[----:B------:R-:W-:Y:S05]  /*0470*/  YIELD ;  /* 0x0000000000007946 */ /* 0x000fea0003800000 */
[----:B------:R-:W3:Y:S02]  /*0480*/  ATOMG.E.CAS.STRONG.GPU PT, R5, [R2], R4, R5 ;  /* 0x00000004020573a9 */ /* 0x000ee400001ee105 */
[-C--:B---3--:R-:W-:Y:S02]  /*0490*/  FSETP.NEU.AND P0, PT, R4, R5.reuse, PT ;  /* 0x000000050400720b */ /* 0x088fe40003f0d000 */
[----:B------:R-:W-:-:S11]  /*04a0*/  MOV R4, R5 ;  /* 0x0000000500047202 */ /* 0x000fd60000000f00 */
[----:B------:R-:W-:Y:S05]  /*04b0*/  @P0 BRA `(.L_x_108) ;  /* 0xfffffffc00e80947 */ /* 0x000fea000383ffff */
[----:B------:R-:W-:Y:S05]  /*04c0*/  EXIT ;  /* 0x000000000000794d */ /* 0x000fea0003800000 */
.L_x_109:
        /* <DEDUP_REMOVED lines=11> */
.L_x_132:


//--------------------- .text.reduce_sum_float_kernel --------------------------
	.section	.text.reduce_sum_float_kernel,"ax",@progbits
	.align	128
        .global         reduce_sum_float_kernel
        .type           reduce_sum_float_kernel,@function
        .size           reduce_sum_float_kernel,(.L_x_133 - reduce_sum_float_kernel)
        .other          reduce_sum_float_kernel,@"STO_CUDA_ENTRY STV_DEFAULT"
reduce_sum_float_kernel:
.text.reduce_sum_float_kernel:
        /* <DEDUP_REMOVED lines=19> */
.L_x_112:
[----:B------:R-:W-:-:S04]  /*0130*/  LEA R6, P0, R11, UR10, 0x2 ;  /* 0x0000000a0b067c11 */ /* 0x000fc8000f8010ff */
[----:B------:R-:W-:-:S06]  /*0140*/  LEA.HI.X R7, R11, UR11, R8, 0x2, P0 ;  /* 0x0000000b0b077c11 */ /* 0x000fcc00080f1408 */
[----:B------:R-:W2:Y:S01]  /*0150*/  LDG.E.CONSTANT R7, desc[UR4][R6.64] ;  /* 0x0000000406077981 */ /* 0x000ea2000c1e9900 */
[----:B------:R-:W-:-:S04]  /*0160*/  IADD3 R11, P0, PT, R4, R11, RZ ;  /* 0x0000000b040b7210 */ /* 0x000fc80007f1e0ff */
[----:B------:R-:W-:Y:S02]  /*0170*/  IADD3.X R8, PT, PT, R5, R8, RZ, P0, !PT ;  /* 0x0000000805087210 */ /* 0x000fe400007fe4ff */
[----:B------:R-:W-:-:S04]  /*0180*/  ISETP.GE.U32.AND P0, PT, R11, UR8, PT ;  /* 0x000000080b007c0c */ /* 0x000fc8000bf06070 */
[----:B------:R-:W-:Y:S01]  /*0190*/  ISETP.GE.U32.AND.EX P0, PT, R8, UR9, PT, P0 ;  /* 0x0000000908007c0c */ /* 0x000fe2000bf06100 */
[----:B--2---:R-:W-:-:S12]  /*01a0*/  FADD R0, R7, R0 ;  /* 0x0000000007007221 */ /* 0x004fd80000000000 */
[----:B------:R-:W-:Y:S05]  /*01b0*/  @!P0 BRA `(.L_x_112) ;  /* 0xfffffffc00dc8947 */ /* 0x000fea000383ffff */
.L_x_111:
[----:B------:R-:W-:Y:S05]  /*01c0*/  BSYNC.RECONVERGENT B0 ;  /* 0x0000000000007941 */ /* 0x000fea0003800200 */
.L_x_110:
        /* <DEDUP_REMOVED lines=42> */
.L_x_113:
        /* <DEDUP_REMOVED lines=9> */
.L_x_133:


//--------------------- .nv.shared.reduce_max_int32_kernel --------------------------
	.section	.nv.shared.reduce_max_int32_kernel,"aw",@nobits
	.sectionflags	@""
	.align	16
.nv.shared.reduce_max_int32_kernel:
	.zero		1056


//--------------------- .nv.shared.reserved.0     --------------------------
	.section	.nv.shared.reserved.0,"aw",@nobits
	.weak		__nv_reservedSMEM_offset_0_alias
	.size		__nv_reservedSMEM_offset_0_alias, 0, 64
	.other		__nv_reservedSMEM_offset_0_alias,@"STO_CUDA_RESERVED_SHARED STV_DEFAULT"
__nv_reservedSMEM_offset_0_alias:
	.zero		0
	.zero		64


//--------------------- .nv.shared.reduce_sum_int32_kernel --------------------------
	.section	.nv.shared.reduce_sum_int32_kernel,"aw",@nobits
	.sectionflags	@""
	.align	16
.nv.shared.reduce_sum_int32_kernel:
	.zero		1088


//--------------------- .nv.shared.reduce_count_nonzero_float_kernel --------------------------
	.section	.nv.shared.reduce_count_nonzero_float_kernel,"aw",@nobits
	.sectionflags	@""
	.align	16
.nv.shared.reduce_count_nonzero_float_kernel:
	.zero		1088


//--------------------- .nv.shared.reduce_any_kernel --------------------------
	.section	.nv.shared.reduce_any_kernel,"aw",@nobits
	.sectionflags	@""
	.align	16
.nv.shared.reduce_any_kernel:
	.zero		1040


//--------------------- .nv.shared.reduce_all_kernel --------------------------
	.section	.nv.shared.reduce_all_kernel,"aw",@nobits
	.sectionflags	@""
	.align	16
.nv.shared.reduce_all_kernel:
	.zero		1040


//--------------------- .nv.shared.reduce_l2_norm_sq_float_kernel --------------------------
	.section	.nv.shared.reduce_l2_norm_sq_float_kernel,"aw",@nobits
	.sectionflags	@""
	.align	16
.nv.shared.reduce_l2_norm_sq_float_kernel:
	.zero		1056


//--------------------- .nv.shared.reduce_l1_norm_float_kernel --------------------------
	.section	.nv.shared.reduce_l1_norm_float_kernel,"aw",@nobits
	.sectionflags	@""
	.align	16
.nv.shared.reduce_l1_norm_float_kernel:
	.zero		1056


//--------------------- .nv.shared.reduce_variance_float_kernel --------------------------
	.section	.nv.shared.reduce_variance_float_kernel,"aw",@nobits
	.sectionflags	@""
	.align	16
.nv.shared.reduce_variance_float_kernel:
	.zero		1056


//--------------------- .nv.shared.reduce_mean_axis_last_float_kernel --------------------------
	.section	.nv.shared.reduce_mean_axis_last_float_kernel,"aw",@nobits
	.sectionflags	@""
	.align	16
	.zero		1024


//--------------------- .nv.shared.reduce_mean_float_kernel --------------------------
	.section	.nv.shared.reduce_mean_float_kernel,"aw",@nobits
	.sectionflags	@""
	.align	16
.nv.shared.reduce_mean_float_kernel:
	.zero		1056


//--------------------- .nv.shared.reduce_min_axis_last_float_kernel --------------------------
	.section	.nv.shared.reduce_min_axis_last_float_kernel,"aw",@nobits
	.sectionflags	@""
	.align	16
	.zero		1024


//--------------------- .nv.shared.reduce_max_axis_last_float_kernel --------------------------
	.section	.nv.shared.reduce_max_axis_last_float_kernel,"aw",@nobits
	.sectionflags	@""
	.align	16
	.zero		1024


//--------------------- .nv.shared.reduce_sum_axis_last_float_kernel --------------------------
	.section	.nv.shared.reduce_sum_axis_last_float_kernel,"aw",@nobits
	.sectionflags	@""
	.align	16
	.zero		1024


//--------------------- .nv.shared.reduce_min_float_kernel --------------------------
	.section	.nv.shared.reduce_min_float_kernel,"aw",@nobits
	.sectionflags	@""
	.align	16
.nv.shared.reduce_min_float_kernel:
	.zero		1056


//--------------------- .nv.shared.reduce_max_float_kernel --------------------------
	.section	.nv.shared.reduce_max_float_kernel,"aw",@nobits
	.sectionflags	@""
	.align	16
.nv.shared.reduce_max_float_kernel:
	.zero		1056


//--------------------- .nv.shared.reduce_prod_float_kernel --------------------------
	.section	.nv.shared.reduce_prod_float_kernel,"aw",@nobits
	.sectionflags	@""
	.align	16
.nv.shared.reduce_prod_float_kernel:
	.zero		1056


//--------------------- .nv.shared.reduce_sum_float_kernel --------------------------
	.section	.nv.shared.reduce_sum_float_kernel,"aw",@nobits
	.sectionflags	@""
	.align	16
.nv.shared.reduce_sum_float_kernel:
	.zero		1056


//--------------------- .nv.constant0.reduce_max_int32_kernel --------------------------
	.section	.nv.constant0.reduce_max_int32_kernel,"a",@progbits
	.sectionflags	@""
	.align	4
.nv.constant0.reduce_max_int32_kernel:
	.zero		920


//--------------------- .nv.constant0.reduce_sum_int32_kernel --------------------------
	.section	.nv.constant0.reduce_sum_int32_kernel,"a",@progbits
	.sectionflags	@""
	.align	4
.nv.constant0.reduce_sum_int32_kernel:
	.zero		920


//--------------------- .nv.constant0.reduce_count_nonzero_float_kernel --------------------------
	.section	.nv.constant0.reduce_count_nonzero_float_kernel,"a",@progbits
	.sectionflags	@""
	.align	4
.nv.constant0.reduce_count_nonzero_float_kernel:
	.zero		920


//--------------------- .nv.constant0.reduce_any_kernel --------------------------
	.section	.nv.constant0.reduce_any_kernel,"a",@progbits
	.sectionflags	@""
	.align	4
.nv.constant0.reduce_any_kernel:
	.zero		920


//--------------------- .nv.constant0.reduce_all_kernel --------------------------
	.section	.nv.constant0.reduce_all_kernel,"a",@progbits
	.sectionflags	@""
	.align	4
.nv.constant0.reduce_all_kernel:
	.zero		920


//--------------------- .nv.constant0.reduce_l2_norm_sq_float_kernel --------------------------
	.section	.nv.constant0.reduce_l2_norm_sq_float_kernel,"a",@progbits
	.sectionflags	@""
	.align	4
.nv.constant0.reduce_l2_norm_sq_float_kernel:
	.zero		920


//--------------------- .nv.constant0.reduce_l1_norm_float_kernel --------------------------
	.section	.nv.constant0.reduce_l1_norm_float_kernel,"a",@progbits
	.sectionflags	@""
	.align	4
.nv.constant0.reduce_l1_norm_float_kernel:
	.zero		920


//--------------------- .nv.constant0.reduce_variance_float_kernel --------------------------
	.section	.nv.constant0.reduce_variance_float_kernel,"a",@progbits
	.sectionflags	@""
	.align	4
.nv.constant0.reduce_variance_float_kernel:
	.zero		928


//--------------------- .nv.constant0.reduce_mean_axis_last_float_kernel --------------------------
	.section	.nv.constant0.reduce_mean_axis_last_float_kernel,"a",@progbits
	.sectionflags	@""
	.align	4
.nv.constant0.reduce_mean_axis_last_float_kernel:
	.zero		928


//--------------------- .nv.constant0.reduce_mean_float_kernel --------------------------
	.section	.nv.constant0.reduce_mean_float_kernel,"a",@progbits
	.sectionflags	@""
	.align	4
.nv.constant0.reduce_mean_float_kernel:
	.zero		920


//--------------------- .nv.constant0.reduce_min_axis_last_float_kernel --------------------------
	.section	.nv.constant0.reduce_min_axis_last_float_kernel,"a",@progbits
	.sectionflags	@""
	.align	4
.nv.constant0.reduce_min_axis_last_float_kernel:
	.zero		928


//--------------------- .nv.constant0.reduce_max_axis_last_float_kernel --------------------------
	.section	.nv.constant0.reduce_max_axis_last_float_kernel,"a",@progbits
	.sectionflags	@""
	.align	4
.nv.constant0.reduce_max_axis_last_float_kernel:
	.zero		928


//--------------------- .nv.constant0.reduce_sum_axis_last_float_kernel --------------------------
	.section	.nv.constant0.reduce_sum_axis_last_float_kernel,"a",@progbits
	.sectionflags	@""
	.align	4
.nv.constant0.reduce_sum_axis_last_float_kernel:
	.zero		928


//--------------------- .nv.constant0.reduce_min_float_kernel --------------------------
	.section	.nv.constant0.reduce_min_float_kernel,"a",@progbits
	.sectionflags	@""
	.align	4
.nv.constant0.reduce_min_float_kernel:
	.zero		920


//--------------------- .nv.constant0.reduce_max_float_kernel --------------------------
	.section	.nv.constant0.reduce_max_float_kernel,"a",@progbits
	.sectionflags	@""
	.align	4
.nv.constant0.reduce_max_float_kernel:
	.zero		920


//--------------------- .nv.constant0.reduce_prod_float_kernel --------------------------
	.section	.nv.constant0.reduce_prod_float_kernel,"a",@progbits
	.sectionflags	@""
	.align	4
.nv.constant0.reduce_prod_float_kernel:
	.zero		920


//--------------------- .nv.constant0.reduce_sum_float_kernel --------------------------
	.section	.nv.constant0.reduce_sum_float_kernel,"a",@progbits
	.sectionflags	@""
	.align	4
.nv.constant0.reduce_sum_float_kernel:
	.zero		920


//--------------------- SYMBOLS --------------------------

	.type		.nv.reservedSmem.offset0,@object
	.size		.nv.reservedSmem.offset0,0x4
	.type		.nv.reservedSmem.cap,@object
	.size		.nv.reservedSmem.cap,0x4
